def matmul_kernel(
    a_ptr,
    b_ptr,
    c_ptr,
    M,
    N,
    K,
    stride_am,
    stride_ak,
    stride_bk,
    stride_bn,
    stride_cm,
    stride_cn,
    BLOCK_M: tl.constexpr,
    BLOCK_N: tl.constexpr,
    BLOCK_K: tl.constexpr,
    GROUP_M: tl.constexpr,
):
    pid = tl.program_id(axis=0)
    num_pid_m = tl.cdiv(M, BLOCK_M)
    num_pid_n = tl.cdiv(N, BLOCK_N)
    num_pid_in_group = GROUP_M * num_pid_n
    group_id = pid // num_pid_in_group
    first_pid_m = group_id * GROUP_M
    group_size_m = min(num_pid_m - first_pid_m, GROUP_M)
    pid_m = first_pid_m + ((pid % num_pid_in_group) % group_size_m)
    pid_n = (pid % num_pid_in_group) // group_size_m

    offs_am = (pid_m * BLOCK_M + tl.arange(0, BLOCK_M)) % M
    offs_bn = (pid_n * BLOCK_N + tl.arange(0, BLOCK_N)) % N
    offs_k = tl.arange(0, BLOCK_K)
    a_ptrs = a_ptr + offs_am[:, None] * stride_am + offs_k[None, :] * stride_ak
    b_ptrs = b_ptr + offs_k[:, None] * stride_bk + offs_bn[None, :] * stride_bn

    acc = tl.zeros((BLOCK_M, BLOCK_N), dtype=tl.float32)
    for kk in range(0, tl.cdiv(K, BLOCK_K)):
        a = tl.load(a_ptrs, mask=offs_k[None, :] < K - kk * BLOCK_K, other=0.0)
        b = tl.load(b_ptrs, mask=offs_k[:, None] < K - kk * BLOCK_K, other=0.0)
        acc = tl.dot(a, b, acc)
        a_ptrs += BLOCK_K * stride_ak
        b_ptrs += BLOCK_K * stride_bk

    c = acc.to(c_ptr.dtype.element_ty)
    offs_cm = pid_m * BLOCK_M + tl.arange(0, BLOCK_M)
    offs_cn = pid_n * BLOCK_N + tl.arange(0, BLOCK_N)
    c_ptrs = c_ptr + offs_cm[:, None] * stride_cm + offs_cn[None, :] * stride_cn
    mask = (offs_cm[:, None] < M) & (offs_cn[None, :] < N)
    tl.store(c_ptrs, c, mask=mask)

# config = {"BLOCK_K": 64, "BLOCK_M": 128, "BLOCK_N": 16, "GROUP_M": 8, "arch": "sm_100", "dtype": "bf16", "num_ctas": 1, "num_stages": 2, "num_warps": 2}
# arch = sm_100


// ===== COMPILED SASS (sm_100a) =====

	.target	sm_100a

	.elftype	@"ET_EXEC"


//--------------------- .note.nv.tkinfo           --------------------------
	.section	.note.nv.tkinfo,"",@"SHT_NOTE"
	.sectionflags	@"SHF_NOTE_NV_TKINFO"
	.tkinfo
        /*0018*/ 	.word	0x00000081
        /*0030*/ 	.string	""
        /*0030*/ 	.string	"ptxas-blackwell"
        /*0030*/ 	.string	"Cuda compilation tools, release 12.9, V12.9.86"
        /*0030*/ 	.string	"Build cuda_12.9.r12.9/compiler.36037853_0"
        /*0030*/ 	.string	"-v  -suppress-debug-info  -lineinfo  -arch sm_100a "



//--------------------- .note.nv.cuver            --------------------------
	.section	.note.nv.cuver,"",@"SHT_NOTE"
	.sectionflags	@"SHF_NOTE_NV_CUVER"
        /*0018*/ 	.short	0x0001
        /*001a*/ 	.short	0x0064
        /*001c*/ 	.short	0x0001
        /*001e*/ 	.short	0x0000
        /*0020*/ 	.short	0x0001
        /*0022*/ 	.short	0x0000


//--------------------- .nv.info                  --------------------------
	.section	.nv.info,"",@"SHT_CUDA_INFO"
	.align	4


	//----- nvinfo : EIATTR_REGCOUNT
	.align		4
        /*0000*/ 	.byte	0x04, 0x2f
        /*0002*/ 	.short	(.L_1 - .L_0)
	.align		4
.L_0:
        /*0004*/ 	.word	index@(matmul_kernel)
        /*0008*/ 	.word	0x00000020


	//----- nvinfo : EIATTR_FRAME_SIZE
	.align		4
.L_1:
        /*000c*/ 	.byte	0x04, 0x11
        /*000e*/ 	.short	(.L_3 - .L_2)
	.align		4
.L_2:
        /*0010*/ 	.word	index@(matmul_kernel)
        /*0014*/ 	.word	0x00000c18


	//----- nvinfo : EIATTR_MIN_STACK_SIZE
	.align		4
.L_3:
        /*0018*/ 	.byte	0x04, 0x12
        /*001a*/ 	.short	(.L_5 - .L_4)
	.align		4
.L_4:
        /*001c*/ 	.word	index@(matmul_kernel)
        /*0020*/ 	.word	0x00000c18
.L_5:


//--------------------- .nv.info.matmul_kernel    --------------------------
	.section	.nv.info.matmul_kernel,"",@"SHT_CUDA_INFO"
	.sectionflags	@""
	.align	4


	//----- nvinfo : EIATTR_CUDA_API_VERSION
	.align		4
        /*0000*/ 	.byte	0x04, 0x37
        /*0002*/ 	.short	(.L_7 - .L_6)
.L_6:
        /*0004*/ 	.word	0x00000081


	//----- nvinfo : EIATTR_KPARAM_INFO
	.align		4
.L_7:
        /*0008*/ 	.byte	0x04, 0x17
        /*000a*/ 	.short	(.L_9 - .L_8)
.L_8:
        /*000c*/ 	.word	0x00000000
        /*0010*/ 	.short	0x000d
        /*0012*/ 	.short	0x0048
        /*0014*/ 	.byte	0x00, 0xf4, 0x21, 0x00


	//----- nvinfo : EIATTR_KPARAM_INFO
	.align		4
.L_9:
        /*0018*/ 	.byte	0x04, 0x17
        /*001a*/ 	.short	(.L_11 - .L_10)
.L_10:
        /*001c*/ 	.word	0x00000000
        /*0020*/ 	.short	0x000c
        /*0022*/ 	.short	0x0040
        /*0024*/ 	.byte	0x00, 0xf4, 0x21, 0x00


	//----- nvinfo : EIATTR_KPARAM_INFO
	.align		4
.L_11:
        /*0028*/ 	.byte	0x04, 0x17
        /*002a*/ 	.short	(.L_13 - .L_12)
.L_12:
        /*002c*/ 	.word	0x00000000
        /*0030*/ 	.short	0x000b
        /*0032*/ 	.short	0x0038
        /*0034*/ 	.byte	0x00, 0xf0, 0x11, 0x00


	//----- nvinfo : EIATTR_KPARAM_INFO
	.align		4
.L_13:
        /*0038*/ 	.byte	0x04, 0x17
        /*003a*/ 	.short	(.L_15 - .L_14)
.L_14:
        /*003c*/ 	.word	0x00000000
        /*0040*/ 	.short	0x000a
        /*0042*/ 	.short	0x0034
        /*0044*/ 	.byte	0x00, 0xf0, 0x11, 0x00


	//----- nvinfo : EIATTR_KPARAM_INFO
	.align		4
.L_15:
        /*0048*/ 	.byte	0x04, 0x17
        /*004a*/ 	.short	(.L_17 - .L_16)
.L_16:
        /*004c*/ 	.word	0x00000000
        /*0050*/ 	.short	0x0009
        /*0052*/ 	.short	0x0030
        /*0054*/ 	.byte	0x00, 0xf0, 0x11, 0x00


	//----- nvinfo : EIATTR_KPARAM_INFO
	.align		4
.L_17:
        /*0058*/ 	.byte	0x04, 0x17
        /*005a*/ 	.short	(.L_19 - .L_18)
.L_18:
        /*005c*/ 	.word	0x00000000
        /*0060*/ 	.short	0x0008
        /*0062*/ 	.short	0x002c
        /*0064*/ 	.byte	0x00, 0xf0, 0x11, 0x00


	//----- nvinfo : EIATTR_KPARAM_INFO
	.align		4
.L_19:
        /*0068*/ 	.byte	0x04, 0x17
        /*006a*/ 	.short	(.L_21 - .L_20)
.L_20:
        /*006c*/ 	.word	0x00000000
        /*0070*/ 	.short	0x0007
        /*0072*/ 	.short	0x0028
        /*0074*/ 	.byte	0x00, 0xf0, 0x11, 0x00


	//----- nvinfo : EIATTR_KPARAM_INFO
	.align		4
.L_21:
        /*0078*/ 	.byte	0x04, 0x17
        /*007a*/ 	.short	(.L_23 - .L_22)
.L_22:
        /*007c*/ 	.word	0x00000000
        /*0080*/ 	.short	0x0006
        /*0082*/ 	.short	0x0024
        /*0084*/ 	.byte	0x00, 0xf0, 0x11, 0x00


	//----- nvinfo : EIATTR_KPARAM_INFO
	.align		4
.L_23:
        /*0088*/ 	.byte	0x04, 0x17
        /*008a*/ 	.short	(.L_25 - .L_24)
.L_24:
        /*008c*/ 	.word	0x00000000
        /*0090*/ 	.short	0x0005
        /*0092*/ 	.short	0x0020
        /*0094*/ 	.byte	0x00, 0xf0, 0x11, 0x00


	//----- nvinfo : EIATTR_KPARAM_INFO
	.align		4
.L_25:
        /*0098*/ 	.byte	0x04, 0x17
        /*009a*/ 	.short	(.L_27 - .L_26)
.L_26:
        /*009c*/ 	.word	0x00000000
        /*00a0*/ 	.short	0x0004
        /*00a2*/ 	.short	0x001c
        /*00a4*/ 	.byte	0x00, 0xf0, 0x11, 0x00


	//----- nvinfo : EIATTR_KPARAM_INFO
	.align		4
.L_27:
        /*00a8*/ 	.byte	0x04, 0x17
        /*00aa*/ 	.short	(.L_29 - .L_28)
.L_28:
        /*00ac*/ 	.word	0x00000000
        /*00b0*/ 	.short	0x0003
        /*00b2*/ 	.short	0x0018
        /*00b4*/ 	.byte	0x00, 0xf0, 0x11, 0x00


	//----- nvinfo : EIATTR_KPARAM_INFO
	.align		4
.L_29:
        /*00b8*/ 	.byte	0x04, 0x17
        /*00ba*/ 	.short	(.L_31 - .L_30)
.L_30:
        /*00bc*/ 	.word	0x00000000
        /*00c0*/ 	.short	0x0002
        /*00c2*/ 	.short	0x0010
        /*00c4*/ 	.byte	0x00, 0xf4, 0x21, 0x00


	//----- nvinfo : EIATTR_KPARAM_INFO
	.align		4
.L_31:
        /*00c8*/ 	.byte	0x04, 0x17
        /*00ca*/ 	.short	(.L_33 - .L_32)
.L_32:
        /*00cc*/ 	.word	0x00000000
        /*00d0*/ 	.short	0x0001
        /*00d2*/ 	.short	0x0008
        /*00d4*/ 	.byte	0x00, 0xf4, 0x21, 0x00


	//----- nvinfo : EIATTR_KPARAM_INFO
	.align		4
.L_33:
        /*00d8*/ 	.byte	0x04, 0x17
        /*00da*/ 	.short	(.L_35 - .L_34)
.L_34:
        /*00dc*/ 	.word	0x00000000
        /*00e0*/ 	.short	0x0000
        /*00e2*/ 	.short	0x0000
        /*00e4*/ 	.byte	0x00, 0xf4, 0x21, 0x00


	//----- nvinfo : EIATTR_SPARSE_MMA_MASK
	.align		4
.L_35:
        /*00e8*/ 	.byte	0x03, 0x50
        /*00ea*/ 	.short	0x0000


	//----- nvinfo : EIATTR_MAXREG_COUNT
	.align		4
        /*00ec*/ 	.byte	0x03, 0x1b
        /*00ee*/ 	.short	0x00ff


	//----- nvinfo : EIATTR_NUM_BARRIERS
	.align		4
        /*00f0*/ 	.byte	0x02, 0x4c
        /*00f2*/ 	.byte	0x01
	.zero		1


	//----- nvinfo : EIATTR_ANNOTATIONS
	.align		4
        /*00f4*/ 	.byte	0x04, 0x55
        /*00f6*/ 	.short	(.L_37 - .L_36)


	//   ....[0]....
.L_36:
        /*00f8*/ 	.word	0x00000001
        /*00fc*/ 	.byte	0xe0, 0x00, 0x00, 0x00, 0x01, 0x00, 0x00, 0x00, 0xb0, 0x05, 0x00, 0x00, 0x01, 0x00, 0x00, 0x00
        /* <DEDUP_REMOVED lines=1044> */
        /*424c*/ 	.byte	0x50, 0x0c, 0x01, 0x00, 0x01, 0x00, 0x00, 0x00, 0x90, 0x10, 0x01, 0x00


	//----- nvinfo : EIATTR_VRC_CTA_INIT_COUNT
	.align		4
.L_37:
        /*4258*/ 	.byte	0x02, 0x4a
	.zero		1
	.zero		1


	//----- nvinfo : EIATTR_EXIT_INSTR_OFFSETS
	.align		4
        /*425c*/ 	.byte	0x04, 0x1c
        /*425e*/ 	.short	(.L_39 - .L_38)


	//   ....[0]....
.L_38:
        /*4260*/ 	.word	0x000111d0


	//   ....[1]....
        /*4264*/ 	.word	0x00011200


	//----- nvinfo : EIATTR_REQNTID
	.align		4
.L_39:
        /*4268*/ 	.byte	0x04, 0x10
        /*426a*/ 	.short	(.L_41 - .L_40)
.L_40:
        /*426c*/ 	.word	0x00000040
        /*4270*/ 	.word	0x00000001
        /*4274*/ 	.word	0x00000001


	//----- nvinfo : EIATTR_CBANK_PARAM_SIZE
	.align		4
.L_41:
        /*4278*/ 	.byte	0x03, 0x19
        /*427a*/ 	.short	0x0050


	//----- nvinfo : EIATTR_PARAM_CBANK
	.align		4
        /*427c*/ 	.byte	0x04, 0x0a
        /*427e*/ 	.short	(.L_43 - .L_42)
	.align		4
.L_42:
        /*4280*/ 	.word	index@(.nv.constant0.matmul_kernel)
        /*4284*/ 	.short	0x0380
        /*4286*/ 	.short	0x0050


	//----- nvinfo : EIATTR_SW_WAR
	.align		4
.L_43:
        /*4288*/ 	.byte	0x04, 0x36
        /*428a*/ 	.short	(.L_45 - .L_44)
.L_44:
        /*428c*/ 	.word	0x00000008
.L_45:


//--------------------- .nv.compat                --------------------------
	.section	.nv.compat,"",@"SHT_CUDA_COMPAT_INFO"
	.align	4
        /*0000*/ 	.byte	0x02, 0x02, 0x01, 0x00, 0x02, 0x05, 0x05, 0x00, 0x02, 0x03, 0x00, 0x00, 0x02, 0x06, 0x01, 0x00


//--------------------- .nv.callgraph             --------------------------
	.section	.nv.callgraph,"",@"SHT_CUDA_CALLGRAPH"
	.align	4
	.sectionentsize	8
	.align		4
        /*0000*/ 	.word	0x00000000
	.align		4
        /*0004*/ 	.word	0xffffffff
	.align		4
        /*0008*/ 	.word	0x00000000
	.align		4
        /*000c*/ 	.word	0xfffffffe
	.align		4
        /*0010*/ 	.word	0x00000000
	.align		4
        /*0014*/ 	.word	0xfffffffd
	.align		4
        /*0018*/ 	.word	0x00000000
	.align		4
        /*001c*/ 	.word	0xfffffffc


//--------------------- .text.matmul_kernel       --------------------------
	.section	.text.matmul_kernel,"ax",@progbits
	.align	128
        .global         matmul_kernel
        .type           matmul_kernel,@function
        .size           matmul_kernel,(.L_x_3 - matmul_kernel)
        .other          matmul_kernel,@"STO_CUDA_ENTRY STV_DEFAULT"
matmul_kernel:
.text.matmul_kernel:
[----:B------:R-:W0:Y:S08]  /*0000*/  LDC R1, c[0x0][0x37c] ;  /* 0x0000df00ff017b82 */ /* 0x000e300000000800 */
[----:B------:R-:W1:Y:S01]  /*0010*/  LDC.64 R22, c[0x0][0x398] ;  /* 0x0000e600ff167b82 */ /* 0x000e620000000a00 */
[----:B------:R-:W2:Y:S01]  /*0020*/  S2R R20, SR_TID.X ;  /* 0x0000000000147919 */ /* 0x000ea20000002100 */
[----:B0-----:R-:W-:Y:S01]  /*0030*/  VIADD R1, R1, 0xfffff3e8 ;  /* 0xfffff3e801017836 */ /* 0x001fe20000000000 */
[----:B------:R-:W0:Y:S01]  /*0040*/  LDCU UR4, c[0x0][0x3a0] ;  /* 0x00007400ff0477ac */ /* 0x000e220008000800 */
[----:B------:R-:W-:-:S02]  /*0050*/  CS2R R16, SRZ ;  /* 0x0000000000107805 */ /* 0x000fc4000001ff00 */
[----:B------:R-:W-:Y:S02]  /*0060*/  CS2R R18, SRZ ;  /* 0x0000000000127805 */ /* 0x000fe4000001ff00 */
[----:B------:R-:W-:Y:S02]  /*0070*/  CS2R R12, SRZ ;  /* 0x00000000000c7805 */ /* 0x000fe4000001ff00 */
[----:B------:R-:W-:Y:S01]  /*0080*/  CS2R R14, SRZ ;  /* 0x00000000000e7805 */ /* 0x000fe2000001ff00 */
[----:B------:R-:W3:Y:S01]  /*0090*/  S2UR UR6, SR_CgaCtaId ;  /* 0x00000000000679c3 */ /* 0x000ee20000008800 */
[----:B------:R-:W-:Y:S01]  /*00a0*/  UMOV UR5, 0x400 ;  /* 0x0000040000057882 */ /* 0x000fe20000000000 */
[----:B------:R-:W4:Y:S01]  /*00b0*/  LDCU.64 UR8, c[0x0][0x358] ;  /* 0x00006b00ff0877ac */ /* 0x000f220008000a00 */
[----:B0-----:R-:W-:Y:S01]  /*00c0*/  UIADD3 UR4, UPT, UPT, UR4, 0x3f, URZ ;  /* 0x0000003f04047890 */ /* 0x001fe2000fffe0ff */
[----:B-1----:R-:W-:Y:S01]  /*00d0*/  VIADD R0, R23, 0xf ;  /* 0x0000000f17007836 */ /* 0x002fe20000000000 */
[----:B------:R2:W-:Y:S02]  /*00e0*/  STL [R1+0x700], R23 ;  /* 0x0007001701007387 */ /* 0x0005e40000100800 */
[----:B------:R-:W-:-:S02]  /*00f0*/  UISETP.GE.AND UP0, UPT, UR4, 0x40, UPT ;  /* 0x000000400400788c */ /* 0x000fc4000bf06270 */
[----:B------:R-:W-:Y:S01]  /*0100*/  SHF.R.S32.HI R3, RZ, 0x1f, R0 ;  /* 0x0000001fff037819 */ /* 0x000fe20000011400 */
[----:B---3--:R-:W-:-:S03]  /*0110*/  ULEA UR5, UR6, UR5, 0x18 ;  /* 0x0000000506057291 */ /* 0x008fc6000f8ec0ff */
[----:B------:R-:W-:Y:S02]  /*0120*/  LEA.HI R3, R3, R0, RZ, 0x4 ;  /* 0x0000000003037211 */ /* 0x000fe400078f20ff */
[----:B--2---:R-:W-:Y:S02]  /*0130*/  LOP3.LUT R23, R20, 0x3f, RZ, 0xc0, !PT ;  /* 0x0000003f14177812 */ /* 0x004fe400078ec0ff */
[----:B------:R-:W-:Y:S02]  /*0140*/  SHF.R.S32.HI R0, RZ, 0x4, R3 ;  /* 0x00000004ff007819 */ /* 0x000fe40000011403 */
[----:B------:R-:W0:Y:S03]  /*0150*/  S2R R3, SR_CTAID.X ;  /* 0x0000000000037919 */ /* 0x000e260000002500 */
[----:B------:R-:W-:-:S05]  /*0160*/  IMAD.SHL.U32 R0, R0, 0x8, RZ ;  /* 0x0000000800007824 */ /* 0x000fca00078e00ff */
[-C--:B------:R-:W-:Y:S02]  /*0170*/  IABS R7, R0.reuse ;  /* 0x0000000000077213 */ /* 0x080fe40000000000 */
[----:B------:R-:W-:Y:S02]  /*0180*/  IABS R10, R0 ;  /* 0x00000000000a7213 */ /* 0x000fe40000000000 */
[----:B------:R-:W1:Y:S08]  /*0190*/  I2F.RP R2, R7 ;  /* 0x0000000700027306 */ /* 0x000e700000209400 */
[----:B-1----:R-:W1:Y:S01]  /*01a0*/  MUFU.RCP R2, R2 ;  /* 0x0000000200027308 */ /* 0x002e620000001000 */
[----:B0-----:R-:W-:Y:S01]  /*01b0*/  IABS R8, R3 ;  /* 0x0000000300087213 */ /* 0x001fe20000000000 */
[----:B-1----:R-:W-:-:S02]  /*01c0*/  VIADD R4, R2, 0xffffffe ;  /* 0x0ffffffe02047836 */ /* 0x002fc40000000000 */
[----:B------:R-:W-:-:S04]  /*01d0*/  IMAD.MOV R2, RZ, RZ, -R10 ;  /* 0x000000ffff027224 */ /* 0x000fc800078e0a0a */
[----:B------:R0:W1:Y:S02]  /*01e0*/  F2I.FTZ.U32.TRUNC.NTZ R5, R4 ;  /* 0x0000000400057305 */ /* 0x000064000021f000 */
[----:B0-----:R-:W-:Y:S02]  /*01f0*/  IMAD.MOV.U32 R4, RZ, RZ, RZ ;  /* 0x000000ffff047224 */ /* 0x001fe400078e00ff */
[----:B-1----:R-:W-:-:S04]  /*0200*/  IMAD.MOV R6, RZ, RZ, -R5 ;  /* 0x000000ffff067224 */ /* 0x002fc800078e0a05 */
[----:B------:R-:W-:Y:S02]  /*0210*/  IMAD R9, R6, R7, RZ ;  /* 0x0000000706097224 */ /* 0x000fe400078e02ff */
[----:B------:R-:W-:Y:S02]  /*0220*/  IMAD.MOV.U32 R6, RZ, RZ, R8 ;  /* 0x000000ffff067224 */ /* 0x000fe400078e0008 */
[----:B------:R-:W-:-:S06]  /*0230*/  IMAD.HI.U32 R5, R5, R9, R4 ;  /* 0x0000000905057227 */ /* 0x000fcc00078e0004 */
[----:B------:R-:W-:-:S04]  /*0240*/  IMAD.HI.U32 R5, R5, R6, RZ ;  /* 0x0000000605057227 */ /* 0x000fc800078e00ff */
[----:B------:R-:W-:-:S05]  /*0250*/  IMAD R2, R5, R2, R6 ;  /* 0x0000000205027224 */ /* 0x000fca00078e0206 */
[----:B------:R-:W-:-:S13]  /*0260*/  ISETP.GT.U32.AND P1, PT, R7, R2, PT ;  /* 0x000000020700720c */ /* 0x000fda0003f24070 */
[----:B------:R-:W-:Y:S02]  /*0270*/  @!P1 IMAD.IADD R2, R2, 0x1, -R7 ;  /* 0x0000000102029824 */ /* 0x000fe400078e0a07 */
[----:B------:R-:W-:Y:S01]  /*0280*/  @!P1 VIADD R5, R5, 0x1 ;  /* 0x0000000105059836 */ /* 0x000fe20000000000 */
[----:B------:R-:W-:Y:S02]  /*0290*/  ISETP.NE.AND P1, PT, R0, RZ, PT ;  /* 0x000000ff0000720c */ /* 0x000fe40003f25270 */
[----:B------:R-:W-:Y:S02]  /*02a0*/  ISETP.GE.U32.AND P0, PT, R2, R7, PT ;  /* 0x000000070200720c */ /* 0x000fe40003f06070 */
[----:B------:R-:W-:-:S04]  /*02b0*/  LOP3.LUT R2, R3, R0, RZ, 0x3c, !PT ;  /* 0x0000000003027212 */ /* 0x000fc800078e3cff */
[----:B------:R-:W-:Y:S01]  /*02c0*/  ISETP.GE.AND P2, PT, R2, RZ, PT ;  /* 0x000000ff0200720c */ /* 0x000fe20003f46270 */
[----:B------:R-:W-:-:S06]  /*02d0*/  VIADD R2, R22, 0x7f ;  /* 0x0000007f16027836 */ /* 0x000fcc0000000000 */
[----:B------:R-:W-:-:S04]  /*02e0*/  @P0 VIADD R5, R5, 0x1 ;  /* 0x0000000105050836 */ /* 0x000fc80000000000 */
[----:B------:R-:W-:Y:S01]  /*02f0*/  IMAD.MOV.U32 R4, RZ, RZ, R5 ;  /* 0x000000ffff047224 */ /* 0x000fe200078e0005 */
[----:B------:R-:W-:-:S03]  /*0300*/  SHF.R.S32.HI R5, RZ, 0x1f, R2 ;  /* 0x0000001fff057819 */ /* 0x000fc60000011402 */
[----:B------:R-:W-:Y:S01]  /*0310*/  @!P2 IMAD.MOV R4, RZ, RZ, -R4 ;  /* 0x000000ffff04a224 */ /* 0x000fe200078e0a04 */
[----:B------:R-:W-:Y:S02]  /*0320*/  @!P1 LOP3.LUT R4, RZ, R0, RZ, 0x33, !PT ;  /* 0x00000000ff049212 */ /* 0x000fe400078e33ff */
[----:B------:R-:W-:-:S03]  /*0330*/  LEA.HI R2, R5, R2, RZ, 0x7 ;  /* 0x0000000205027211 */ /* 0x000fc600078f38ff */
[----:B------:R-:W-:Y:S02]  /*0340*/  IMAD.SHL.U32 R27, R4, 0x8, RZ ;  /* 0x00000008041b7824 */ /* 0x000fe400078e00ff */
[----:B------:R-:W-:-:S03]  /*0350*/  IMAD.MOV R4, RZ, RZ, -R4 ;  /* 0x000000ffff047224 */ /* 0x000fc600078e0a04 */
[----:B------:R-:W-:Y:S01]  /*0360*/  LEA.HI.SX32 R2, R2, -R27, 0x19 ;  /* 0x8000001b02027211 */ /* 0x000fe200078fcaff */
[----:B------:R-:W-:Y:S02]  /*0370*/  IMAD R11, R0, R4, R3 ;  /* 0x00000004000b7224 */ /* 0x000fe400078e0203 */
[----:B------:R-:W-:Y:S01]  /*0380*/  IMAD.MOV.U32 R4, RZ, RZ, RZ ;  /* 0x000000ffff047224 */ /* 0x000fe200078e00ff */
[----:B------:R-:W-:Y:S02]  /*0390*/  VIMNMX R2, PT, PT, R2, 0x8, PT ;  /* 0x0000000802027848 */ /* 0x000fe40003fe0100 */
[----:B------:R-:W-:Y:S02]  /*03a0*/  IABS R9, R11 ;  /* 0x0000000b00097213 */ /* 0x000fe40000000000 */
[----:B------:R-:W-:-:S04]  /*03b0*/  IABS R7, R2 ;  /* 0x0000000200077213 */ /* 0x000fc80000000000 */
[----:B------:R-:W0:Y:S08]  /*03c0*/  I2F.RP R6, R7 ;  /* 0x0000000700067306 */ /* 0x000e300000209400 */
[----:B0-----:R-:W0:Y:S02]  /*03d0*/  MUFU.RCP R6, R6 ;  /* 0x0000000600067308 */ /* 0x001e240000001000 */
[----:B0-----:R-:W-:-:S06]  /*03e0*/  VIADD R5, R6, 0xffffffe ;  /* 0x0ffffffe06057836 */ /* 0x001fcc0000000000 */
[----:B------:R-:W0:Y:S02]  /*03f0*/  F2I.FTZ.U32.TRUNC.NTZ R5, R5 ;  /* 0x0000000500057305 */ /* 0x000e24000021f000 */
[----:B0-----:R-:W-:-:S04]  /*0400*/  IMAD.MOV R8, RZ, RZ, -R5 ;  /* 0x000000ffff087224 */ /* 0x001fc800078e0a05 */
[----:B------:R-:W-:-:S04]  /*0410*/  IMAD.MOV.U32 R0, RZ, RZ, R8 ;  /* 0x000000ffff007224 */ /* 0x000fc800078e0008 */
[----:B------:R-:W-:Y:S01]  /*0420*/  IMAD R3, R0, R7, RZ ;  /* 0x0000000700037224 */ /* 0x000fe200078e02ff */
[----:B------:R-:W-:-:S03]  /*0430*/  IABS R0, R2 ;  /* 0x0000000200007213 */ /* 0x000fc60000000000 */
[----:B------:R-:W-:-:S04]  /*0440*/  IMAD.HI.U32 R4, R5, R3, R4 ;  /* 0x0000000305047227 */ /* 0x000fc800078e0004 */
[----:B------:R-:W-:Y:S02]  /*0450*/  IMAD.MOV R0, RZ, RZ, -R0 ;  /* 0x000000ffff007224 */ /* 0x000fe400078e0a00 */
[----:B------:R-:W-:-:S04]  /*0460*/  IMAD.HI.U32 R4, R4, R9, RZ ;  /* 0x0000000904047227 */ /* 0x000fc800078e00ff */
[----:B------:R-:W-:Y:S01]  /*0470*/  IMAD R0, R4, R0, R9 ;  /* 0x0000000004007224 */ /* 0x000fe200078e0209 */
[----:B------:R-:W-:-:S04]  /*0480*/  CS2R R8, SRZ ;  /* 0x0000000000087805 */ /* 0x000fc8000001ff00 */
[----:B------:R-:W-:-:S13]  /*0490*/  ISETP.GT.U32.AND P1, PT, R7, R0, PT ;  /* 0x000000000700720c */ /* 0x000fda0003f24070 */
[----:B------:R-:W-:Y:S02]  /*04a0*/  @!P1 IMAD.IADD R0, R0, 0x1, -R7 ;  /* 0x0000000100009824 */ /* 0x000fe400078e0a07 */
[----:B------:R-:W-:Y:S01]  /*04b0*/  @!P1 VIADD R4, R4, 0x1 ;  /* 0x0000000104049836 */ /* 0x000fe20000000000 */
[----:B------:R-:W-:Y:S02]  /*04c0*/  ISETP.NE.AND P1, PT, R2, RZ, PT ;  /* 0x000000ff0200720c */ /* 0x000fe40003f25270 */
[----:B------:R-:W-:Y:S02]  /*04d0*/  ISETP.GE.U32.AND P0, PT, R0, R7, PT ;  /* 0x000000070000720c */ /* 0x000fe40003f06070 */
[----:B------:R-:W-:Y:S02]  /*04e0*/  CS2R R6, SRZ ;  /* 0x0000000000067805 */ /* 0x000fe4000001ff00 */
[----:B------:R-:W-:-:S04]  /*04f0*/  LOP3.LUT R0, R11, R2, RZ, 0x3c, !PT ;  /* 0x000000020b007212 */ /* 0x000fc800078e3cff */
[----:B------:R-:W-:-:S05]  /*0500*/  ISETP.GE.AND P2, PT, R0, RZ, PT ;  /* 0x000000ff0000720c */ /* 0x000fca0003f46270 */
[----:B------:R-:W-:-:S04]  /*0510*/  @P0 VIADD R4, R4, 0x1 ;  /* 0x0000000104040836 */ /* 0x000fc80000000000 */
[----:B------:R-:W-:Y:S01]  /*0520*/  IMAD.MOV.U32 R0, RZ, RZ, R4 ;  /* 0x000000ffff007224 */ /* 0x000fe200078e0004 */
[----:B------:R-:W-:-:S03]  /*0530*/  CS2R R4, SRZ ;  /* 0x0000000000047805 */ /* 0x000fc6000001ff00 */
[----:B------:R-:W-:Y:S01]  /*0540*/  @!P2 IMAD.MOV R0, RZ, RZ, -R0 ;  /* 0x000000ffff00a224 */ /* 0x000fe200078e0a00 */
[----:B------:R-:W-:-:S05]  /*0550*/  @!P1 LOP3.LUT R0, RZ, R2, RZ, 0x33, !PT ;  /* 0x00000002ff009212 */ /* 0x000fca00078e33ff */
[----:B------:R-:W-:Y:S02]  /*0560*/  IMAD.MOV R3, RZ, RZ, -R0 ;  /* 0x000000ffff037224 */ /* 0x000fe400078e0a00 */
[----:B------:R-:W-:Y:S02]  /*0570*/  IMAD.SHL.U32 R29, R0, 0x10, RZ ;  /* 0x00000010001d7824 */ /* 0x000fe400078e00ff */
[----:B------:R-:W-:Y:S01]  /*0580*/  IMAD R2, R2, R3, R11 ;  /* 0x0000000302027224 */ /* 0x000fe200078e020b */
[----:B------:R-:W-:Y:S01]  /*0590*/  CS2R R10, SRZ ;  /* 0x00000000000a7805 */ /* 0x000fe2000001ff00 */
[----:B------:R-:W-:Y:S01]  /*05a0*/  VIADD R0, R29, 0x1 ;  /* 0x000000011d007836 */ /* 0x000fe20000000000 */
[----:B------:R-:W-:Y:S01]  /*05b0*/  STL [R1+0x6d0], R29 ;  /* 0x0006d01d01007387 */ /* 0x000fe20000100800 */
[----:B------:R-:W-:Y:S02]  /*05c0*/  IMAD.IADD R27, R27, 0x1, R2 ;  /* 0x000000011b1b7824 */ /* 0x000fe400078e0202 */
[C---:B------:R-:W-:Y:S01]  /*05d0*/  VIADD R3, R29.reuse, 0x2 ;  /* 0x000000021d037836 */ /* 0x040fe20000000000 */
[----:B------:R0:W-:Y:S01]  /*05e0*/  STL [R1+0xc], R0 ;  /* 0x00000c0001007387 */ /* 0x0001e20000100800 */
[----:B------:R-:W-:-:S02]  /*05f0*/  VIADD R2, R29, 0x3 ;  /* 0x000000031d027836 */ /* 0x000fc40000000000 */
[----:B------:R-:W-:Y:S01]  /*0600*/  IMAD R23, R27, 0x80, R23 ;  /* 0x000000801b177824 */ /* 0x000fe200078e0217 */
[----:B------:R1:W-:Y:S01]  /*0610*/  STL [R1+0x8], R3 ;  /* 0x0000080301007387 */ /* 0x0003e20000100800 */
[C---:B------:R-:W-:Y:S02]  /*0620*/  VIADD R24, R29.reuse, 0x6 ;  /* 0x000000061d187836 */ /* 0x040fe40000000000 */
[C---:B------:R-:W-:Y:S01]  /*0630*/  VIADD R21, R29.reuse, 0x7 ;  /* 0x000000071d157836 */ /* 0x040fe20000000000 */
[----:B------:R2:W-:Y:S01]  /*0640*/  STL [R1+0x4], R2 ;  /* 0x0000040201007387 */ /* 0x0005e20000100800 */
[C---:B------:R-:W-:Y:S02]  /*0650*/  VIADD R26, R29.reuse, 0x8 ;  /* 0x000000081d1a7836 */ /* 0x040fe40000000000 */
[C---:B0-----:R-:W-:Y:S02]  /*0660*/  VIADD R0, R29.reuse, 0x4 ;  /* 0x000000041d007836 */ /* 0x041fe40000000000 */
[----:B------:R-:W-:-:S02]  /*0670*/  VIADD R20, R29, 0xa ;  /* 0x0000000a1d147836 */ /* 0x000fc40000000000 */
[C---:B-1----:R-:W-:Y:S01]  /*0680*/  VIADD R3, R29.reuse, 0x5 ;  /* 0x000000051d037836 */ /* 0x042fe20000000000 */
[----:B------:R0:W-:Y:S01]  /*0690*/  STL [R1], R0 ;  /* 0x0000000001007387 */ /* 0x0001e20000100800 */
[C---:B------:R-:W-:Y:S02]  /*06a0*/  VIADD R25, R29.reuse, 0xc ;  /* 0x0000000c1d197836 */ /* 0x040fe40000000000 */
[C---:B--2---:R-:W-:Y:S01]  /*06b0*/  VIADD R2, R29.reuse, 0xb ;  /* 0x0000000b1d027836 */ /* 0x044fe20000000000 */
[----:B------:R1:W-:Y:S01]  /*06c0*/  STL [R1+0x6d4], R23 ;  /* 0x0006d41701007387 */ /* 0x0003e20000100800 */
[C---:B------:R-:W-:Y:S02]  /*06d0*/  VIADD R28, R29.reuse, 0xd ;  /* 0x0000000d1d1c7836 */ /* 0x040fe40000000000 */
[C---:B------:R-:W-:Y:S02]  /*06e0*/  VIADD R27, R29.reuse, 0xe ;  /* 0x0000000e1d1b7836 */ /* 0x040fe40000000000 */
[----:B0-----:R-:W-:-:S02]  /*06f0*/  VIADD R0, R29, 0x9 ;  /* 0x000000091d007836 */ /* 0x001fc40000000000 */
[----:B------:R-:W-:Y:S02]  /*0700*/  VIADD R29, R29, 0xf ;  /* 0x0000000f1d1d7836 */ /* 0x000fe40000000000 */
[----:B-1----:R-:W-:-:S05]  /*0710*/  VIADD R23, R23, 0x40 ;  /* 0x0000004017177836 */ /* 0x002fca0000000000 */
[----:B------:R0:W-:Y:S04]  /*0720*/  STL [R1+0x6d8], R23 ;  /* 0x0006d81701007387 */ /* 0x0001e80000100800 */
[----:B0-----:R0:W5:Y:S01]  /*0730*/  LDL.LU R23, [R1+0x700] ;  /* 0x0007000001177983 */ /* 0x0011620000300800 */
[----:B----4-:R-:W-:Y:S05]  /*0740*/  BRA.U !UP0, `(.L_x_0) ;  /* 0x000000fd08587547 */ /* 0x010fea000b800000 */
[----:B------:R-:W2:Y:S04]  /*0750*/  LDL R14, [R1+0x6d8] ;  /* 0x0006d800010e7983 */ /* 0x000ea80000100800 */
[----:B------:R-:W3:Y:S01]  /*0760*/  LDL R13, [R1+0x6d4] ;  /* 0x0006d400010d7983 */ /* 0x000ee20000100800 */
[----:B------:R-:W-:Y:S01]  /*0770*/  IABS R9, R22 ;  /* 0x0000001600097213 */ /* 0x000fe20000000000 */
[----:B------:R-:W1:Y:S02]  /*0780*/  LDCU UR7, c[0x0][0x3a4] ;  /* 0x00007480ff0777ac */ /* 0x000e640008000800 */
[----:B------:R-:W4:Y:S01]  /*0790*/  LDL R15, [R1] ;  /* 0x00000000010f7983 */ /* 0x000f220000100800 */
[----:B------:R-:W0:Y:S01]  /*07a0*/  I2F.RP R10, R9 ;  /* 0x00000009000a7306 */ /* 0x000e220000209400 */
[----:B-----5:R-:W-:Y:S01]  /*07b0*/  IABS R8, R23 ;  /* 0x0000001700087213 */ /* 0x020fe20000000000 */
[----:B------:R-:W1:Y:S01]  /*07c0*/  LDCU UR6, c[0x0][0x3ac] ;  /* 0x00007580ff0677ac */ /* 0x000e620008000800 */
[----:B------:R-:W-:-:S02]  /*07d0*/  ISETP.GE.AND P6, PT, R29, RZ, PT ;  /* 0x000000ff1d00720c */ /* 0x000fc40003fc6270 */
[----:B------:R-:W-:Y:S01]  /*07e0*/  IABS R16, R24 ;  /* 0x0000001800107213 */ /* 0x000fe20000000000 */
[----:B------:R-:W1:Y:S02]  /*07f0*/  LDCU.128 UR12, c[0x0][0x380] ;  /* 0x00007000ff0c77ac */ /* 0x000e640008000c00 */
[----:B------:R-:W1:Y:S01]  /*0800*/  I2F.RP R12, R8 ;  /* 0x00000008000c7306 */ /* 0x000e620000209400 */
[----:B------:R-:W-:Y:S01]  /*0810*/  ISETP.GE.AND P4, PT, R27, RZ, PT ;  /* 0x000000ff1b00720c */ /* 0x000fe20003f86270 */
[----:B------:R-:W2:Y:S06]  /*0820*/  LDCU UR10, c[0x0][0x3b0] ;  /* 0x00007600ff0a77ac */ /* 0x000eac0008000800 */
[----:B0-----:R-:W0:Y:S08]  /*0830*/  MUFU.RCP R10, R10 ;  /* 0x0000000a000a7308 */ /* 0x001e300000001000 */
[----:B-1----:R-:W1:Y:S01]  /*0840*/  MUFU.RCP R12, R12 ;  /* 0x0000000c000c7308 */ /* 0x002e620000001000 */
[----:B0-----:R-:W-:-:S07]  /*0850*/  VIADD R5, R10, 0xffffffe ;  /* 0x0ffffffe0a057836 */ /* 0x001fce0000000000 */
[----:B------:R-:W0:Y:S01]  /*0860*/  F2I.FTZ.U32.TRUNC.NTZ R5, R5 ;  /* 0x0000000500057305 */ /* 0x000e22000021f000 */
[----:B-1----:R-:W-:-:S07]  /*0870*/  VIADD R7, R12, 0xffffffe ;  /* 0x0ffffffe0c077836 */ /* 0x002fce0000000000 */
[----:B------:R-:W1:Y:S01]  /*0880*/  F2I.FTZ.U32.TRUNC.NTZ R7, R7 ;  /* 0x0000000700077305 */ /* 0x000e62000021f000 */
[----:B0-----:R-:W-:-:S04]  /*0890*/  IMAD.MOV R4, RZ, RZ, -R5 ;  /* 0x000000ffff047224 */ /* 0x001fc800078e0a05 */
[----:B------:R-:W-:Y:S02]  /*08a0*/  IMAD R6, R4, R9, RZ ;  /* 0x0000000904067224 */ /* 0x000fe400078e02ff */
[----:B------:R-:W-:-:S04]  /*08b0*/  IMAD.MOV.U32 R4, RZ, RZ, RZ ;  /* 0x000000ffff047224 */ /* 0x000fc800078e00ff */
[----:B------:R-:W-:Y:S01]  /*08c0*/  IMAD.HI.U32 R6, R5, R6, R4 ;  /* 0x0000000605067227 */ /* 0x000fe200078e0004 */
[----:B------:R-:W-:Y:S01]  /*08d0*/  IABS R12, R28 ;  /* 0x0000001c000c7213 */ /* 0x000fe20000000000 */
[----:B------:R0:W-:Y:S04]  /*08e0*/  STL [R1+0x710], R23 ;  /* 0x0007101701007387 */ /* 0x0001e80000100800 */
[----:B0-----:R-:W4:Y:S01]  /*08f0*/  LDL.LU R23, [R1+0x8] ;  /* 0x0000080001177983 */ /* 0x001f220000300800 */
[----:B--2---:R-:W-:Y:S02]  /*0900*/  IABS R11, R14 ;  /* 0x0000000e000b7213 */ /* 0x004fe40000000000 */
[----:B---3--:R-:W-:-:S03]  /*0910*/  IABS R10, R13 ;  /* 0x0000000d000a7213 */ /* 0x008fc60000000000 */
[----:B------:R-:W-:Y:S02]  /*0920*/  IMAD.MOV.U32 R4, RZ, RZ, R11 ;  /* 0x000000ffff047224 */ /* 0x000fe400078e000b */
[----:B------:R-:W-:-:S04]  /*0930*/  IMAD.HI.U32 R5, R6, R10, RZ ;  /* 0x0000000a06057227 */ /* 0x000fc800078e00ff */
[----:B------:R-:W-:-:S04]  /*0940*/  IMAD.HI.U32 R6, R6, R4, RZ ;  /* 0x0000000406067227 */ /* 0x000fc800078e00ff */
[----:B------:R-:W-:Y:S02]  /*0950*/  IMAD.MOV R6, RZ, RZ, -R6 ;  /* 0x000000ffff067224 */ /* 0x000fe400078e0a06 */
[----:B-1----:R-:W-:Y:S02]  /*0960*/  IMAD.MOV R11, RZ, RZ, -R7 ;  /* 0x000000ffff0b7224 */ /* 0x002fe400078e0a07 */
[----:B------:R-:W-:Y:S02]  /*0970*/  IMAD.MOV R5, RZ, RZ, -R5 ;  /* 0x000000ffff057224 */ /* 0x000fe400078e0a05 */
[----:B------:R-:W-:Y:S02]  /*0980*/  IMAD R4, R9, R6, R4 ;  /* 0x0000000609047224 */ /* 0x000fe400078e0204 */
[----:B------:R-:W-:Y:S02]  /*0990*/  IMAD R11, R11, R8, RZ ;  /* 0x000000080b0b7224 */ /* 0x000fe400078e02ff */
[----:B------:R-:W-:-:S02]  /*09a0*/  IMAD.MOV.U32 R6, RZ, RZ, RZ ;  /* 0x000000ffff067224 */ /* 0x000fc400078e00ff */
[----:B------:R-:W-:Y:S01]  /*09b0*/  IMAD R10, R9, R5, R10 ;  /* 0x00000005090a7224 */ /* 0x000fe200078e020a */
[----:B------:R-:W-:Y:S01]  /*09c0*/  IABS R5, R29 ;  /* 0x0000001d00057213 */ /* 0x000fe20000000000 */
[----:B------:R-:W-:Y:S01]  /*09d0*/  IMAD.HI.U32 R6, R7, R11, R6 ;  /* 0x0000000b07067227 */ /* 0x000fe200078e0006 */
[C---:B------:R-:W-:Y:S02]  /*09e0*/  ISETP.GT.U32.AND P1, PT, R9.reuse, R4, PT ;  /* 0x000000040900720c */ /* 0x040fe40003f24070 */
[----:B------:R-:W-:-:S03]  /*09f0*/  ISETP.GT.U32.AND P0, PT, R9, R10, PT ;  /* 0x0000000a0900720c */ /* 0x000fc60003f04070 */
[----:B------:R-:W-:-:S04]  /*0a00*/  IMAD.HI.U32 R7, R6, R5, RZ ;  /* 0x0000000506077227 */ /* 0x000fc800078e00ff */
[----:B------:R-:W-:-:S04]  /*0a10*/  IMAD.MOV R7, RZ, RZ, -R7 ;  /* 0x000000ffff077224 */ /* 0x000fc800078e0a07 */
[----:B------:R-:W-:Y:S02]  /*0a20*/  IMAD R5, R8, R7, R5 ;  /* 0x0000000708057224 */ /* 0x000fe400078e0205 */
[--C-:B------:R-:W-:Y:S02]  /*0a30*/  @!P0 IMAD.IADD R10, R10, 0x1, -R9.reuse ;  /* 0x000000010a0a8824 */ /* 0x100fe400078e0a09 */
[----:B------:R-:W-:Y:S01]  /*0a40*/  @!P1 IMAD.IADD R4, R4, 0x1, -R9 ;  /* 0x0000000104049824 */ /* 0x000fe200078e0a09 */
[----:B------:R-:W-:Y:S02]  /*0a50*/  ISETP.GT.U32.AND P1, PT, R8, R5, PT ;  /* 0x000000050800720c */ /* 0x000fe40003f24070 */
[C---:B------:R-:W-:Y:S02]  /*0a60*/  ISETP.GT.U32.AND P3, PT, R9.reuse, R10, PT ;  /* 0x0000000a0900720c */ /* 0x040fe40003f64070 */
[----:B------:R-:W-:-:S09]  /*0a70*/  ISETP.GT.U32.AND P5, PT, R9, R4, PT ;  /* 0x000000040900720c */ /* 0x000fd20003fa4070 */
[----:B------:R-:W-:Y:S02]  /*0a80*/  @!P1 IMAD.IADD R5, R5, 0x1, -R8 ;  /* 0x0000000105059824 */ /* 0x000fe400078e0a08 */
[--C-:B------:R-:W-:Y:S01]  /*0a90*/  @!P3 IMAD.IADD R10, R10, 0x1, -R9.reuse ;  /* 0x000000010a0ab824 */ /* 0x100fe200078e0a09 */
[----:B------:R-:W-:Y:S01]  /*0aa0*/  ISETP.GE.AND P3, PT, R13, RZ, PT ;  /* 0x000000ff0d00720c */ /* 0x000fe20003f66270 */
[----:B------:R-:W-:Y:S01]  /*0ab0*/  @!P5 IMAD.IADD R4, R4, 0x1, -R9 ;  /* 0x000000010404d824 */ /* 0x000fe200078e0a09 */
[----:B------:R-:W-:Y:S02]  /*0ac0*/  ISETP.GE.AND P5, PT, R14, RZ, PT ;  /* 0x000000ff0e00720c */ /* 0x000fe40003fa6270 */
[----:B------:R-:W-:Y:S02]  /*0ad0*/  ISETP.GT.U32.AND P1, PT, R8, R5, PT ;  /* 0x000000050800720c */ /* 0x000fe40003f24070 */
[----:B------:R-:W-:Y:S01]  /*0ae0*/  ISETP.GE.AND P0, PT, R28, RZ, PT ;  /* 0x000000ff1c00720c */ /* 0x000fe20003f06270 */
[----:B------:R-:W-:Y:S01]  /*0af0*/  IMAD.MOV.U32 R28, RZ, RZ, R10 ;  /* 0x000000ffff1c7224 */ /* 0x000fe200078e000a */
[----:B------:R-:W-:-:S05]  /*0b00*/  LOP3.LUT R29, RZ, R22, RZ, 0x33, !PT ;  /* 0x00000016ff1d7212 */ /* 0x000fca00078e33ff */
[----:B------:R-:W-:Y:S01]  /*0b10*/  @!P3 IMAD.MOV R28, RZ, RZ, -R28 ;  /* 0x000000ffff1cb224 */ /* 0x000fe200078e0a1c */
[----:B------:R-:W-:Y:S01]  /*0b20*/  ISETP.NE.AND P3, PT, R22, RZ, PT ;  /* 0x000000ff1600720c */ /* 0x000fe20003f65270 */
[----:B------:R-:W-:Y:S02]  /*0b30*/  @!P5 IMAD.MOV R4, RZ, RZ, -R4 ;  /* 0x000000ffff04d224 */ /* 0x000fe400078e0a04 */
[----:B------:R-:W-:Y:S01]  /*0b40*/  @!P1 IMAD.IADD R5, R5, 0x1, -R8 ;  /* 0x0000000105059824 */ /* 0x000fe200078e0a08 */
[C---:B------:R-:W-:Y:S02]  /*0b50*/  SEL R28, R29.reuse, R28, !P3 ;  /* 0x0000001c1d1c7207 */ /* 0x040fe40005800000 */
[----:B------:R-:W-:Y:S01]  /*0b60*/  SEL R29, R29, R4, !P3 ;  /* 0x000000041d1d7207 */ /* 0x000fe20005800000 */
[----:B------:R-:W-:Y:S02]  /*0b70*/  IMAD.MOV.U32 R4, RZ, RZ, R5 ;  /* 0x000000ffff047224 */ /* 0x000fe400078e0005 */
[----:B------:R0:W-:Y:S02]  /*0b80*/  STL [R1+0x708], R28 ;  /* 0x0007081c01007387 */ /* 0x0001e40000100800 */
[----:B------:R-:W-:-:S02]  /*0b90*/  @!P6 IMAD.MOV R4, RZ, RZ, -R4 ;  /* 0x000000ffff04e224 */ /* 0x000fc400078e0a04 */
[----:B0-----:R-:W2:Y:S04]  /*0ba0*/  LDL R28, [R1+0x6d0] ;  /* 0x0006d000011c7983 */ /* 0x001ea80000100800 */
[----:B------:R0:W-:Y:S04]  /*0bb0*/  STL [R1+0x70c], R29 ;  /* 0x00070c1d01007387 */ /* 0x0001e80000100800 */
[----:B0-----:R-:W3:Y:S04]  /*0bc0*/  LDL.LU R29, [R1+0xc] ;  /* 0x00000c00011d7983 */ /* 0x001ee80000300800 */
[----:B------:R0:W-:Y:S04]  /*0bd0*/  STL [R1+0x714], R4 ;  /* 0x0007140401007387 */ /* 0x0001e80000100800 */
[----:B0-----:R-:W2:Y:S01]  /*0be0*/  LDL.LU R4, [R1+0x4] ;  /* 0x0000040001047983 */ /* 0x001ea20000300800 */
[----:B------:R-:W-:-:S05]  /*0bf0*/  IABS R7, R27 ;  /* 0x0000001b00077213 */ /* 0x000fca0000000000 */
[----:B------:R-:W-:-:S04]  /*0c00*/  IMAD.HI.U32 R18, R6, R7, RZ ;  /* 0x0000000706127227 */ /* 0x000fc800078e00ff */
[----:B------:R-:W-:Y:S02]  /*0c10*/  IMAD.MOV R18, RZ, RZ, -R18 ;  /* 0x000000ffff127224 */ /* 0x000fe400078e0a12 */
[----:B------:R-:W-:-:S04]  /*0c20*/  IMAD.HI.U32 R13, R6, R12, RZ ;  /* 0x0000000c060d7227 */ /* 0x000fc800078e00ff */
[----:B------:R-:W-:Y:S01]  /*0c30*/  IMAD R18, R8, R18, R7 ;  /* 0x0000001208127224 */ /* 0x000fe200078e0207 */
[----:B------:R-:W-:Y:S01]  /*0c40*/  IABS R11, R25 ;  /* 0x00000019000b7213 */ /* 0x000fe20000000000 */
[----:B------:R-:W-:-:S03]  /*0c50*/  IMAD.MOV R13, RZ, RZ, -R13 ;  /* 0x000000ffff0d7224 */ /* 0x000fc600078e0a0d */
[C---:B------:R-:W-:Y:S01]  /*0c60*/  ISETP.GT.U32.AND P5, PT, R8.reuse, R18, PT ;  /* 0x000000120800720c */ /* 0x040fe20003fa4070 */
[----:B------:R-:W-:Y:S02]  /*0c70*/  IMAD R10, R8, R13, R12 ;  /* 0x0000000d080a7224 */ /* 0x000fe400078e020c */
[----:B------:R-:W-:-:S03]  /*0c80*/  IMAD.HI.U32 R9, R6, R11, RZ ;  /* 0x0000000b06097227 */ /* 0x000fc600078e00ff */
[----:B------:R-:W-:Y:S01]  /*0c90*/  ISETP.GT.U32.AND P3, PT, R8, R10, PT ;  /* 0x0000000a0800720c */ /* 0x000fe20003f64070 */
[----:B------:R-:W-:Y:S01]  /*0ca0*/  IMAD.MOV R9, RZ, RZ, -R9 ;  /* 0x000000ffff097224 */ /* 0x000fe200078e0a09 */
[----:B------:R-:W-:-:S03]  /*0cb0*/  IABS R12, R2 ;  /* 0x00000002000c7213 */ /* 0x000fc60000000000 */
[----:B------:R-:W-:Y:S02]  /*0cc0*/  IMAD R9, R8, R9, R11 ;  /* 0x0000000908097224 */ /* 0x000fe400078e020b */
[--C-:B------:R-:W-:Y:S02]  /*0cd0*/  @!P5 IMAD.IADD R18, R18, 0x1, -R8.reuse ;  /* 0x000000011212d824 */ /* 0x100fe400078e0a08 */
[----:B------:R-:W-:Y:S01]  /*0ce0*/  IMAD.HI.U32 R5, R6, R12, RZ ;  /* 0x0000000c06057227 */ /* 0x000fe200078e00ff */
[C---:B------:R-:W-:Y:S02]  /*0cf0*/  ISETP.GT.U32.AND P6, PT, R8.reuse, R9, PT ;  /* 0x000000090800720c */ /* 0x040fe40003fc4070 */
[----:B------:R-:W-:Y:S01]  /*0d00*/  ISETP.GT.U32.AND P5, PT, R8, R18, PT ;  /* 0x000000120800720c */ /* 0x000fe20003fa4070 */
[----:B------:R-:W-:Y:S01]  /*0d10*/  @!P3 IMAD.IADD R10, R10, 0x1, -R8 ;  /* 0x000000010a0ab824 */ /* 0x000fe200078e0a08 */
[----:B------:R-:W-:Y:S01]  /*0d20*/  IABS R13, R20 ;  /* 0x00000014000d7213 */ /* 0x000fe20000000000 */
[----:B------:R-:W-:Y:S01]  /*0d30*/  IMAD.MOV R5, RZ, RZ, -R5 ;  /* 0x000000ffff057224 */ /* 0x000fe200078e0a05 */
[----:B------:R-:W-:-:S02]  /*0d40*/  ISETP.GE.AND P1, PT, R2, RZ, PT ;  /* 0x000000ff0200720c */ /* 0x000fc40003f26270 */
[C---:B------:R-:W-:Y:S01]  /*0d50*/  ISETP.GT.U32.AND P3, PT, R8.reuse, R10, PT ;  /* 0x0000000a0800720c */ /* 0x040fe20003f64070 */
[----:B------:R-:W-:Y:S02]  /*0d60*/  IMAD R12, R8, R5, R12 ;  /* 0x00000005080c7224 */ /* 0x000fe400078e020c */
[----:B------:R-:W-:Y:S01]  /*0d70*/  IMAD.HI.U32 R2, R6, R13, RZ ;  /* 0x0000000d06027227 */ /* 0x000fe200078e00ff */
[----:B------:R-:W-:-:S03]  /*0d80*/  IABS R14, R0 ;  /* 0x00000000000e7213 */ /* 0x000fc60000000000 */
[----:B------:R-:W-:Y:S01]  /*0d90*/  @!P5 IMAD.IADD R18, R18, 0x1, -R8 ;  /* 0x000000011212d824 */ /* 0x000fe200078e0a08 */
[C---:B------:R-:W-:Y:S01]  /*0da0*/  ISETP.GT.U32.AND P5, PT, R8.reuse, R12, PT ;  /* 0x0000000c0800720c */ /* 0x040fe20003fa4070 */
[----:B------:R-:W-:Y:S02]  /*0db0*/  IMAD.MOV R2, RZ, RZ, -R2 ;  /* 0x000000ffff027224 */ /* 0x000fe400078e0a02 */
[----:B------:R-:W-:Y:S02]  /*0dc0*/  @!P6 IMAD.IADD R9, R9, 0x1, -R8 ;  /* 0x000000010909e824 */ /* 0x000fe400078e0a08 */
[----:B------:R-:W-:Y:S02]  /*0dd0*/  IMAD R13, R8, R2, R13 ;  /* 0x00000002080d7224 */ /* 0x000fe400078e020d */
[----:B------:R-:W-:Y:S01]  /*0de0*/  IMAD.HI.U32 R5, R6, R14, RZ ;  /* 0x0000000e06057227 */ /* 0x000fe200078e00ff */
[----:B------:R-:W-:-:S03]  /*0df0*/  ISETP.GT.U32.AND P6, PT, R8, R9, PT ;  /* 0x000000090800720c */ /* 0x000fc60003fc4070 */
[--C-:B------:R-:W-:Y:S01]  /*0e00*/  @!P3 IMAD.IADD R10, R10, 0x1, -R8.reuse ;  /* 0x000000010a0ab824 */ /* 0x100fe200078e0a08 */
[----:B------:R-:W-:Y:S01]  /*0e10*/  ISETP.GT.U32.AND P3, PT, R8, R13, PT ;  /* 0x0000000d0800720c */ /* 0x000fe20003f64070 */
[----:B------:R-:W-:Y:S01]  /*0e20*/  IMAD.MOV R5, RZ, RZ, -R5 ;  /* 0x000000ffff057224 */ /* 0x000fe200078e0a05 */
[----:B------:R-:W-:Y:S01]  /*0e30*/  IABS R11, R26 ;  /* 0x0000001a000b7213 */ /* 0x000fe20000000000 */
[----:B------:R-:W-:Y:S02]  /*0e40*/  @!P5 IMAD.IADD R12, R12, 0x1, -R8 ;  /* 0x000000010c0cd824 */ /* 0x000fe400078e0a08 */
[----:B------:R-:W-:Y:S02]  /*0e50*/  IMAD R14, R8, R5, R14 ;  /* 0x00000005080e7224 */ /* 0x000fe400078e020e */
[----:B------:R-:W-:Y:S01]  /*0e60*/  IMAD.HI.U32 R2, R6, R11, RZ ;  /* 0x0000000b06027227 */ /* 0x000fe200078e00ff */
[----:B------:R-:W-:-:S03]  /*0e70*/  ISETP.GT.U32.AND P5, PT, R8, R12, PT ;  /* 0x0000000c0800720c */ /* 0x000fc60003fa4070 */
[--C-:B------:R-:W-:Y:S01]  /*0e80*/  @!P6 IMAD.IADD R9, R9, 0x1, -R8.reuse ;  /* 0x000000010909e824 */ /* 0x100fe200078e0a08 */
[----:B------:R-:W-:Y:S01]  /*0e90*/  ISETP.GT.U32.AND P6, PT, R8, R14, PT ;  /* 0x0000000e0800720c */ /* 0x000fe20003fc4070 */
[----:B----4-:R-:W-:Y:S01]  /*0ea0*/  IMAD.MOV.U32 R19, RZ, RZ, R15 ;  /* 0x000000ffff137224 */ /* 0x010fe200078e000f */
[----:B------:R-:W-:Y:S01]  /*0eb0*/  IABS R15, R21 ;  /* 0x00000015000f7213 */ /* 0x000fe20000000000 */
[----:B------:R-:W-:Y:S02]  /*0ec0*/  @!P3 IMAD.IADD R13, R13, 0x1, -R8 ;  /* 0x000000010d0db824 */ /* 0x000fe400078e0a08 */
[----:B------:R-:W-:Y:S02]  /*0ed0*/  IMAD.MOV R2, RZ, RZ, -R2 ;  /* 0x000000ffff027224 */ /* 0x000fe400078e0a02 */
[----:B------:R-:W-:Y:S01]  /*0ee0*/  IMAD.HI.U32 R17, R6, R15, RZ ;  /* 0x0000000f06117227 */ /* 0x000fe200078e00ff */
[----:B------:R-:W-:-:S03]  /*0ef0*/  ISETP.GT.U32.AND P3, PT, R8, R13, PT ;  /* 0x0000000d0800720c */ /* 0x000fc60003f64070 */
[----:B------:R-:W-:Y:S01]  /*0f00*/  IMAD R11, R8, R2, R11 ;  /* 0x00000002080b7224 */ /* 0x000fe200078e020b */
[----:B------:R-:W-:Y:S01]  /*0f10*/  IABS R2, R3 ;  /* 0x0000000300027213 */ /* 0x000fe20000000000 */
[--C-:B------:R-:W-:Y:S01]  /*0f20*/  @!P5 IMAD.IADD R12, R12, 0x1, -R8.reuse ;  /* 0x000000010c0cd824 */ /* 0x100fe200078e0a08 */
[----:B------:R-:W-:Y:S01]  /*0f30*/  IABS R7, R19 ;  /* 0x0000001300077213 */ /* 0x000fe20000000000 */
[----:B------:R-:W-:Y:S01]  /*0f40*/  IMAD.MOV R17, RZ, RZ, -R17 ;  /* 0x000000ffff117224 */ /* 0x000fe200078e0a11 */
[----:B------:R-:W-:Y:S01]  /*0f50*/  ISETP.GT.U32.AND P5, PT, R8, R11, PT ;  /* 0x0000000b0800720c */ /* 0x000fe20003fa4070 */
[----:B------:R-:W-:Y:S02]  /*0f60*/  @!P6 IMAD.IADD R14, R14, 0x1, -R8 ;  /* 0x000000010e0ee824 */ /* 0x000fe400078e0a08 */
[----:B------:R-:W-:-:S04]  /*0f70*/  IMAD.HI.U32 R5, R6, R16, RZ ;  /* 0x0000001006057227 */ /* 0x000fc800078e00ff */
[----:B------:R-:W-:Y:S01]  /*0f80*/  IMAD.HI.U32 R19, R6, R2, RZ ;  /* 0x0000000206137227 */ /* 0x000fe200078e00ff */
[----:B------:R-:W-:-:S03]  /*0f90*/  ISETP.GT.U32.AND P6, PT, R8, R14, PT ;  /* 0x0000000e0800720c */ /* 0x000fc60003fc4070 */
[----:B------:R-:W-:Y:S02]  /*0fa0*/  IMAD R15, R8, R17, R15 ;  /* 0x00000011080f7224 */ /* 0x000fe400078e020f */
[----:B------:R-:W-:Y:S02]  /*0fb0*/  IMAD.MOV R5, RZ, RZ, -R5 ;  /* 0x000000ffff057224 */ /* 0x000fe400078e0a05 */
[----:B------:R-:W-:Y:S02]  /*0fc0*/  IMAD.MOV R19, RZ, RZ, -R19 ;  /* 0x000000ffff137224 */ /* 0x000fe400078e0a13 */
[----:B------:R-:W-:-:S04]  /*0fd0*/  IMAD.HI.U32 R17, R6, R7, RZ ;  /* 0x0000000706117227 */ /* 0x000fc800078e00ff */
[----:B------:R-:W-:Y:S01]  /*0fe0*/  @!P3 IMAD.IADD R13, R13, 0x1, -R8 ;  /* 0x000000010d0db824 */ /* 0x000fe200078e0a08 */
[C---:B------:R-:W-:Y:S01]  /*0ff0*/  ISETP.GT.U32.AND P3, PT, R8.reuse, R15, PT ;  /* 0x0000000f0800720c */ /* 0x040fe20003f64070 */
[C---:B------:R-:W-:Y:S02]  /*1000*/  IMAD R16, R8.reuse, R5, R16 ;  /* 0x0000000508107224 */ /* 0x040fe400078e0210 */
[C---:B------:R-:W-:Y:S02]  /*1010*/  IMAD R2, R8.reuse, R19, R2 ;  /* 0x0000001308027224 */ /* 0x040fe400078e0202 */
[----:B------:R-:W-:Y:S02]  /*1020*/  IMAD.MOV R17, RZ, RZ, -R17 ;  /* 0x000000ffff117224 */ /* 0x000fe400078e0a11 */
[--C-:B------:R-:W-:Y:S01]  /*1030*/  @!P5 IMAD.IADD R11, R11, 0x1, -R8.reuse ;  /* 0x000000010b0bd824 */ /* 0x100fe200078e0a08 */
[C---:B------:R-:W-:Y:S01]  /*1040*/  ISETP.GT.U32.AND P5, PT, R8.reuse, R2, PT ;  /* 0x000000020800720c */ /* 0x040fe20003fa4070 */
[----:B------:R-:W-:Y:S01]  /*1050*/  IMAD R7, R8, R17, R7 ;  /* 0x0000001108077224 */ /* 0x000fe200078e0207 */
[----:B------:R-:W-:Y:S01]  /*1060*/  IABS R22, R23 ;  /* 0x0000001700167213 */ /* 0x000fe20000000000 */
[--C-:B------:R-:W-:Y:S01]  /*1070*/  @!P6 IMAD.IADD R14, R14, 0x1, -R8.reuse ;  /* 0x000000010e0ee824 */ /* 0x100fe200078e0a08 */
[C---:B------:R-:W-:Y:S01]  /*1080*/  ISETP.GT.U32.AND P6, PT, R8.reuse, R16, PT ;  /* 0x000000100800720c */ /* 0x040fe20003fc4070 */
[----:B------:R-:W-:Y:S01]  /*1090*/  @!P3 IMAD.IADD R15, R15, 0x1, -R8 ;  /* 0x000000010f0fb824 */ /* 0x000fe200078e0a08 */
[----:B------:R-:W-:Y:S01]  /*10a0*/  ISETP.GT.U32.AND P3, PT, R8, R7, PT ;  /* 0x000000070800720c */ /* 0x000fe20003f64070 */
[----:B------:R-:W-:Y:S01]  /*10b0*/  IMAD.HI.U32 R27, R6, R22, RZ ;  /* 0x00000016061b7227 */ /* 0x000fe200078e00ff */
[----:B------:R-:W-:-:S03]  /*10c0*/  ISETP.GE.AND P2, PT, R25, RZ, PT ;  /* 0x000000ff1900720c */ /* 0x000fc60003f46270 */
[----:B------:R-:W-:Y:S02]  /*10d0*/  IMAD.MOV R27, RZ, RZ, -R27 ;  /* 0x000000ffff1b7224 */ /* 0x000fe400078e0a1b */
[----:B------:R-:W-:Y:S01]  /*10e0*/  @!P5 IMAD.IADD R2, R2, 0x1, -R8 ;  /* 0x000000010202d824 */ /* 0x000fe200078e0a08 */
[----:B------:R-:W-:-:S03]  /*10f0*/  ISETP.GE.AND P5, PT, R20, RZ, PT ;  /* 0x000000ff1400720c */ /* 0x000fc60003fa6270 */
[--C-:B------:R-:W-:Y:S02]  /*1100*/  @!P6 IMAD.IADD R16, R16, 0x1, -R8.reuse ;  /* 0x000000011010e824 */ /* 0x100fe400078e0a08 */
[----:B------:R-:W-:Y:S01]  /*1110*/  @!P3 IMAD.IADD R7, R7, 0x1, -R8 ;  /* 0x000000010707b824 */ /* 0x000fe200078e0a08 */
[----:B------:R-:W-:Y:S01]  /*1120*/  ISETP.GE.AND P3, PT, R0, RZ, PT ;  /* 0x000000ff0000720c */ /* 0x000fe20003f66270 */
[----:B------:R-:W-:Y:S01]  /*1130*/  @!P0 IMAD.MOV R10, RZ, RZ, -R10 ;  /* 0x000000ffff0a8224 */ /* 0x000fe200078e0a0a */
[C---:B------:R-:W-:Y:S01]  /*1140*/  ISETP.GT.U32.AND P0, PT, R8.reuse, R15, PT ;  /* 0x0000000f0800720c */ /* 0x040fe20003f04070 */
[----:B------:R-:W-:Y:S01]  /*1150*/  @!P1 IMAD.MOV R12, RZ, RZ, -R12 ;  /* 0x000000ffff0c9224 */ /* 0x000fe200078e0a0c */
[----:B------:R-:W-:-:S03]  /*1160*/  ISETP.GT.U32.AND P1, PT, R8, R2, PT ;  /* 0x000000020800720c */ /* 0x000fc60003f24070 */
[----:B------:R-:W-:Y:S02]  /*1170*/  @!P5 IMAD.MOV R13, RZ, RZ, -R13 ;  /* 0x000000ffff0dd224 */ /* 0x000fe400078e0a0d */
[----:B------:R-:W-:-:S04]  /*1180*/  @!P2 IMAD.MOV R9, RZ, RZ, -R9 ;  /* 0x000000ffff09a224 */ /* 0x000fc800078e0a09 */
[----:B------:R-:W-:Y:S01]  /*1190*/  @!P3 IMAD.MOV R14, RZ, RZ, -R14 ;  /* 0x000000ffff0eb224 */ /* 0x000fe200078e0a0e */
[----:B------:R-:W-:Y:S01]  /*11a0*/  ISETP.GT.U32.AND P2, PT, R8, R16, PT ;  /* 0x000000100800720c */ /* 0x000fe20003f44070 */
[--C-:B------:R-:W-:Y:S02]  /*11b0*/  @!P0 IMAD.IADD R15, R15, 0x1, -R8.reuse ;  /* 0x000000010f0f8824 */ /* 0x100fe400078e0a08 */
[----:B------:R-:W-:-:S10]  /*11c0*/  @!P1 IMAD.IADD R2, R2, 0x1, -R8 ;  /* 0x0000000102029824 */ /* 0x000fd400078e0a08 */
[----:B------:R-:W-:Y:S01]  /*11d0*/  @!P2 IMAD.IADD R16, R16, 0x1, -R8 ;  /* 0x000000011010a824 */ /* 0x000fe200078e0a08 */
[----:B------:R-:W-:-:S13]  /*11e0*/  ISETP.GE.AND P2, PT, R21, RZ, PT ;  /* 0x000000ff1500720c */ /* 0x000fda0003f46270 */
[----:B------:R-:W-:Y:S01]  /*11f0*/  @!P2 IMAD.MOV R15, RZ, RZ, -R15 ;  /* 0x000000ffff0fa224 */ /* 0x000fe200078e0a0f */
[----:B---3--:R-:W-:Y:S02]  /*1200*/  IABS R19, R29 ;  /* 0x0000001d00137213 */ /* 0x008fe40000000000 */
[----:B--2---:R-:W-:-:S05]  /*1210*/  IABS R5, R4 ;  /* 0x0000000400057213 */ /* 0x004fca0000000000 */
[----:B------:R-:W-:-:S04]  /*1220*/  IMAD.HI.U32 R17, R6, R5, RZ ;  /* 0x0000000506117227 */ /* 0x000fc800078e00ff */
[----:B------:R-:W-:-:S04]  /*1230*/  IMAD.MOV R17, RZ, RZ, -R17 ;  /* 0x000000ffff117224 */ /* 0x000fc800078e0a11 */
[----:B------:R-:W-:Y:S01]  /*1240*/  IMAD R5, R8, R17, R5 ;  /* 0x0000001108057224 */ /* 0x000fe200078e0205 */
[----:B------:R-:W-:Y:S01]  /*1250*/  IABS R17, R28 ;  /* 0x0000001c00117213 */ /* 0x000fe20000000000 */
[----:B------:R-:W-:-:S04]  /*1260*/  IMAD.HI.U32 R25, R6, R19, RZ ;  /* 0x0000001306197227 */ /* 0x000fc800078e00ff */
[----:B------:R-:W-:Y:S01]  /*1270*/  IMAD.HI.U32 R20, R6, R17, RZ ;  /* 0x0000001106147227 */ /* 0x000fe200078e00ff */
[----:B------:R-:W-:-:S03]  /*1280*/  ISETP.GT.U32.AND P6, PT, R8, R5, PT ;  /* 0x000000050800720c */ /* 0x000fc60003fc4070 */
[----:B------:R-:W-:Y:S02]  /*1290*/  IMAD R6, R8, R27, R22 ;  /* 0x0000001b08067224 */ /* 0x000fe400078e0216 */
[----:B------:R-:W0:Y:S01]  /*12a0*/  S2R R22, SR_TID.X ;  /* 0x0000000000167919 */ /* 0x000e220000002100 */
[----:B------:R-:W-:Y:S01]  /*12b0*/  IMAD.MOV R25, RZ, RZ, -R25 ;  /* 0x000000ffff197224 */ /* 0x000fe200078e0a19 */
[----:B------:R-:W-:Y:S01]  /*12c0*/  ISETP.GE.AND P2, PT, R4, RZ, PT ;  /* 0x000000ff0400720c */ /* 0x000fe20003f46270 */
[----:B------:R-:W2:Y:S02]  /*12d0*/  LDL.LU R27, [R1] ;  /* 0x00000000011b7983 */ /* 0x000ea40000300800 */
[----:B------:R-:W-:-:S03]  /*12e0*/  IMAD R0, R8, R25, R19 ;  /* 0x0000001908007224 */ /* 0x000fc600078e0213 */
[----:B------:R-:W-:Y:S01]  /*12f0*/  @!P6 IMAD.IADD R5, R5, 0x1, -R8 ;  /* 0x000000010505e824 */ /* 0x000fe200078e0a08 */
[C---:B------:R-:W-:Y:S01]  /*1300*/  ISETP.GT.U32.AND P3, PT, R8.reuse, R6, PT ;  /* 0x000000060800720c */ /* 0x040fe20003f64070 */
[----:B------:R-:W-:Y:S01]  /*1310*/  IMAD.MOV R19, RZ, RZ, -R20 ;  /* 0x000000ffff137224 */ /* 0x000fe200078e0a14 */
[----:B------:R-:W3:Y:S02]  /*1320*/  LDL.LU R4, [R1+0x714] ;  /* 0x0007140001047983 */ /* 0x000ee40000300800 */
[C---:B------:R-:W-:Y:S01]  /*1330*/  ISETP.GT.U32.AND P5, PT, R8.reuse, R5, PT ;  /* 0x000000050800720c */ /* 0x040fe20003fa4070 */
[C---:B------:R-:W-:Y:S01]  /*1340*/  IMAD R17, R8.reuse, R19, R17 ;  /* 0x0000001308117224 */ /* 0x040fe200078e0211 */
[----:B------:R-:W-:-:S04]  /*1350*/  ISETP.GT.U32.AND P0, PT, R8, R0, PT ;  /* 0x000000000800720c */ /* 0x000fc80003f04070 */
[C---:B------:R-:W-:Y:S02]  /*1360*/  ISETP.GT.U32.AND P1, PT, R8.reuse, R17, PT ;  /* 0x000000110800720c */ /* 0x040fe40003f24070 */
[----:B------:R-:W-:Y:S01]  /*1370*/  ISETP.GT.U32.AND P6, PT, R8, R7, PT ;  /* 0x000000070800720c */ /* 0x000fe20003fc4070 */
[----:B------:R-:W-:-:S04]  /*1380*/  @!P3 IMAD.IADD R6, R6, 0x1, -R8 ;  /* 0x000000010606b824 */ /* 0x000fc800078e0a08 */
[--C-:B------:R-:W-:Y:S01]  /*1390*/  @!P5 IMAD.IADD R5, R5, 0x1, -R8.reuse ;  /* 0x000000010505d824 */ /* 0x100fe200078e0a08 */
[----:B------:R-:W-:Y:S01]  /*13a0*/  ISETP.GE.AND P5, PT, R3, RZ, PT ;  /* 0x000000ff0300720c */ /* 0x000fe20003fa6270 */
[--C-:B------:R-:W-:Y:S02]  /*13b0*/  @!P0 IMAD.IADD R0, R0, 0x1, -R8.reuse ;  /* 0x0000000100008824 */ /* 0x100fe400078e0a08 */
[C---:B0-----:R-:W-:Y:S01]  /*13c0*/  IMAD.SHL.U32 R19, R22.reuse, 0x2, RZ ;  /* 0x0000000216137824 */ /* 0x041fe200078e00ff */
[----:B------:R-:W-:Y:S02]  /*13d0*/  LOP3.LUT R3, R22, 0x7, RZ, 0xc0, !PT ;  /* 0x0000000716037812 */ /* 0x000fe400078ec0ff */
[C---:B------:R-:W-:Y:S02]  /*13e0*/  ISETP.GT.U32.AND P0, PT, R8.reuse, R6, PT ;  /* 0x000000060800720c */ /* 0x040fe40003f04070 */
[----:B------:R-:W-:Y:S01]  /*13f0*/  LOP3.LUT R20, R19, 0x10, RZ, 0xc0, !PT ;  /* 0x0000001013147812 */ /* 0x000fe200078ec0ff */
[----:B------:R-:W-:Y:S01]  /*1400*/  @!P1 IMAD.IADD R17, R17, 0x1, -R8 ;  /* 0x0000000111119824 */ /* 0x000fe200078e0a08 */
[----:B------:R-:W-:Y:S01]  /*1410*/  ISETP.GT.U32.AND P1, PT, R8, R0, PT ;  /* 0x000000000800720c */ /* 0x000fe20003f24070 */
[----:B------:R-:W-:Y:S01]  /*1420*/  IMAD R21, R3, 0x110, RZ ;  /* 0x0000011003157824 */ /* 0x000fe200078e02ff */
[----:B------:R-:W-:Y:S01]  /*1430*/  LOP3.LUT R20, R20, 0x20, R22, 0xf8, !PT ;  /* 0x0000002014147812 */ /* 0x000fe200078ef816 */
[----:B------:R-:W-:Y:S01]  /*1440*/  @!P6 IMAD.IADD R7, R7, 0x1, -R8 ;  /* 0x000000010707e824 */ /* 0x000fe200078e0a08 */
[----:B------:R-:W-:-:S02]  /*1450*/  ISETP.GE.AND P6, PT, R24, RZ, PT ;  /* 0x000000ff1800720c */ /* 0x000fc40003fc6270 */
[----:B------:R-:W-:Y:S01]  /*1460*/  LOP3.LUT R20, R21, R20, RZ, 0x3c, !PT ;  /* 0x0000001415147212 */ /* 0x000fe200078e3cff */
[----:B------:R-:W-:Y:S02]  /*1470*/  IMAD R21, R3, 0x90, RZ ;  /* 0x0000009003157824 */ /* 0x000fe400078e02ff */
[----:B------:R-:W-:Y:S02]  /*1480*/  IMAD.SHL.U32 R3, R22, 0x80, RZ ;  /* 0x0000008016037824 */ /* 0x000fe400078e00ff */
[--C-:B------:R-:W-:Y:S01]  /*1490*/  @!P0 IMAD.IADD R6, R6, 0x1, -R8.reuse ;  /* 0x0000000106068824 */ /* 0x100fe200078e0a08 */
[----:B------:R-:W-:Y:S02]  /*14a0*/  ISETP.GE.AND P0, PT, R23, RZ, PT ;  /* 0x000000ff1700720c */ /* 0x000fe40003f06270 */
[----:B------:R-:W-:Y:S01]  /*14b0*/  LOP3.LUT R24, R20, 0x800, R3, 0xf8, !PT ;  /* 0x0000080014187812 */ /* 0x000fe200078ef803 */
[----:B------:R-:W4:Y:S01]  /*14c0*/  LDL.LU R23, [R1+0x710] ;  /* 0x0007100001177983 */ /* 0x000f220000300800 */
[----:B------:R-:W-:Y:S01]  /*14d0*/  LOP3.LUT R25, R21, 0x30, R19, 0x78, !PT ;  /* 0x0000003015197812 */ /* 0x000fe200078e7813 */
[----:B------:R-:W-:Y:S01]  /*14e0*/  @!P1 IMAD.IADD R0, R0, 0x1, -R8 ;  /* 0x0000000100009824 */ /* 0x000fe200078e0a08 */
[----:B------:R-:W-:Y:S01]  /*14f0*/  ISETP.GE.AND P1, PT, R29, RZ, PT ;  /* 0x000000ff1d00720c */ /* 0x000fe20003f26270 */
[----:B------:R-:W-:Y:S01]  /*1500*/  @!P6 IMAD.MOV R16, RZ, RZ, -R16 ;  /* 0x000000ffff10e224 */ /* 0x000fe200078e0a10 */
[----:B------:R-:W3:Y:S01]  /*1510*/  LDL.LU R29, [R1+0x70c] ;  /* 0x00070c00011d7983 */ /* 0x000ee20000300800 */
[----:B------:R-:W-:-:S03]  /*1520*/  ISETP.GE.AND P6, PT, R28, RZ, PT ;  /* 0x000000ff1c00720c */ /* 0x000fc60003fc6270 */
[----:B------:R-:W-:Y:S04]  /*1530*/  STL [R1+0x10c], R24 ;  /* 0x00010c1801007387 */ /* 0x000fe80000100800 */
[----:B------:R0:W-:Y:S04]  /*1540*/  STL.64 [R1+0x700], R24 ;  /* 0x0007001801007387 */ /* 0x0001e80000100a00 */
[----:B------:R-:W3:Y:S01]  /*1550*/  LDL.LU R28, [R1+0x708] ;  /* 0x00070800011c7983 */ /* 0x000ee20000300800 */
[----:B------:R-:W-:Y:S01]  /*1560*/  @!P4 IMAD.MOV R18, RZ, RZ, -R18 ;  /* 0x000000ffff12c224 */ /* 0x000fe200078e0a12 */
[----:B------:R-:W-:-:S13]  /*1570*/  ISETP.GT.U32.AND P4, PT, R8, R11, PT ;  /* 0x0000000b0800720c */ /* 0x000fda0003f84070 */
[----:B------:R-:W-:Y:S01]  /*1580*/  @!P4 IMAD.IADD R11, R11, 0x1, -R8 ;  /* 0x000000010b0bc824 */ /* 0x000fe200078e0a08 */
[----:B------:R-:W-:Y:S01]  /*1590*/  ISETP.GE.AND P4, PT, R26, RZ, PT ;  /* 0x000000ff1a00720c */ /* 0x000fe20003f86270 */
[----:B------:R-:W-:-:S12]  /*15a0*/  IMAD.MOV.U32 R3, RZ, RZ, R2 ;  /* 0x000000ffff037224 */ /* 0x000fd800078e0002 */
[----:B------:R-:W-:Y:S01]  /*15b0*/  @!P4 IMAD.MOV R11, RZ, RZ, -R11 ;  /* 0x000000ffff0bc224 */ /* 0x000fe200078e0a0b */
[----:B------:R-:W-:Y:S01]  /*15c0*/  ISETP.GT.U32.AND P4, PT, R8, R17, PT ;  /* 0x000000110800720c */ /* 0x000fe20003f84070 */
[----:B------:R-:W-:-:S12]  /*15d0*/  @!P5 IMAD.MOV R3, RZ, RZ, -R3 ;  /* 0x000000ffff03d224 */ /* 0x000fd800078e0a03 */
[----:B------:R-:W-:Y:S02]  /*15e0*/  @!P4 IMAD.IADD R17, R17, 0x1, -R8 ;  /* 0x000000011111c824 */ /* 0x000fe400078e0a08 */
[----:B------:R-:W-:Y:S02]  /*15f0*/  @!P2 IMAD.MOV R5, RZ, RZ, -R5 ;  /* 0x000000ffff05a224 */ /* 0x000fe400078e0a05 */
[----:B------:R-:W-:Y:S02]  /*1600*/  @!P0 IMAD.MOV R6, RZ, RZ, -R6 ;  /* 0x000000ffff068224 */ /* 0x000fe400078e0a06 */
[----:B------:R-:W-:Y:S02]  /*1610*/  @!P1 IMAD.MOV R0, RZ, RZ, -R0 ;  /* 0x000000ffff009224 */ /* 0x000fe400078e0a00 */
[----:B------:R-:W-:Y:S01]  /*1620*/  @!P6 IMAD.MOV R17, RZ, RZ, -R17 ;  /* 0x000000ffff11e224 */ /* 0x000fe200078e0a11 */
[----:B--2---:R-:W-:Y:S02]  /*1630*/  ISETP.GE.AND P3, PT, R27, RZ, PT ;  /* 0x000000ff1b00720c */ /* 0x004fe40003f66270 */
[----:B------:R-:W-:-:S02]  /*1640*/  LOP3.LUT R27, R22, 0x3f, RZ, 0xc0, !PT ;  /* 0x0000003f161b7812 */ /* 0x000fc400078ec0ff */
[----:B------:R-:W1:Y:S03]  /*1650*/  LDC R22, c[0x0][0x3a8] ;  /* 0x0000ea00ff167b82 */ /* 0x000e660000000800 */
[----:B------:R-:W-:-:S06]  /*1660*/  IMAD R21, R27, UR6, RZ ;  /* 0x000000061b157c24 */ /* 0x000fcc000f8e02ff */
[----:B------:R-:W-:Y:S01]  /*1670*/  @!P3 IMAD.MOV R7, RZ, RZ, -R7 ;  /* 0x000000ffff07b224 */ /* 0x000fe200078e0a07 */
[----:B------:R-:W-:Y:S02]  /*1680*/  LEA R2, P5, R21, UR14, 0x1 ;  /* 0x0000000e15027c11 */ /* 0x000fe4000f8a08ff */
[----:B----4-:R-:W-:Y:S02]  /*1690*/  ISETP.NE.AND P4, PT, R23, RZ, PT ;  /* 0x000000ff1700720c */ /* 0x010fe40003f85270 */
[----:B------:R-:W-:-:S04]  /*16a0*/  LOP3.LUT R23, RZ, R23, RZ, 0x33, !PT ;  /* 0x00000017ff177212 */ /* 0x000fc800078e33ff */
[C---:B------:R-:W-:Y:S02]  /*16b0*/  SEL R8, R23.reuse, R3, !P4 ;  /* 0x0000000317087207 */ /* 0x040fe40006000000 */
[C---:B---3--:R-:W-:Y:S02]  /*16c0*/  SEL R4, R23.reuse, R4, !P4 ;  /* 0x0000000417047207 */ /* 0x048fe40006000000 */
[----:B------:R-:W-:Y:S01]  /*16d0*/  SEL R18, R23, R18, !P4 ;  /* 0x0000001217127207 */ /* 0x000fe20006000000 */
[----:B------:R-:W-:Y:S01]  /*16e0*/  IMAD R20, R29, UR7, RZ ;  /* 0x000000071d147c24 */ /* 0x000fe2000f8e02ff */
[C---:B------:R-:W-:Y:S01]  /*16f0*/  SEL R10, R23.reuse, R10, !P4 ;  /* 0x0000000a170a7207 */ /* 0x040fe20006000000 */
[----:B------:R-:W-:Y:S01]  /*1700*/  IMAD R3, R28, UR7, RZ ;  /* 0x000000071c037c24 */ /* 0x000fe2000f8e02ff */
[C---:B------:R-:W-:Y:S01]  /*1710*/  SEL R13, R23.reuse, R13, !P4 ;  /* 0x0000000d170d7207 */ /* 0x040fe20006000000 */
[----:B------:R-:W-:Y:S01]  /*1720*/  IMAD R4, R4, UR10, RZ ;  /* 0x0000000a04047c24 */ /* 0x000fe2000f8e02ff */
[----:B------:R-:W-:Y:S01]  /*1730*/  SEL R9, R23, R9, !P4 ;  /* 0x0000000917097207 */ /* 0x000fe20006000000 */
[----:B------:R-:W-:Y:S01]  /*1740*/  IMAD R18, R18, UR10, RZ ;  /* 0x0000000a12127c24 */ /* 0x000fe2000f8e02ff */
[----:B0-----:R-:W-:-:S02]  /*1750*/  LEA R24, P0, R3, UR12, 0x1 ;  /* 0x0000000c03187c11 */ /* 0x001fc4000f8008ff */
[C---:B------:R-:W-:Y:S01]  /*1760*/  SEL R12, R23.reuse, R12, !P4 ;  /* 0x0000000c170c7207 */ /* 0x040fe20006000000 */
[----:B------:R-:W-:Y:S01]  /*1770*/  IMAD R10, R10, UR10, RZ ;  /* 0x0000000a0a0a7c24 */ /* 0x000fe2000f8e02ff */
[C---:B------:R-:W-:Y:S02]  /*1780*/  SEL R14, R23.reuse, R14, !P4 ;  /* 0x0000000e170e7207 */ /* 0x040fe40006000000 */
[C---:B------:R-:W-:Y:S02]  /*1790*/  SEL R11, R23.reuse, R11, !P4 ;  /* 0x0000000b170b7207 */ /* 0x040fe40006000000 */
[C---:B------:R-:W-:Y:S02]  /*17a0*/  SEL R15, R23.reuse, R15, !P4 ;  /* 0x0000000f170f7207 */ /* 0x040fe40006000000 */
[C---:B------:R-:W-:Y:S02]  /*17b0*/  SEL R16, R23.reuse, R16, !P4 ;  /* 0x0000001017107207 */ /* 0x040fe40006000000 */
[----:B------:R-:W-:-:S02]  /*17c0*/  SEL R7, R23, R7, !P4 ;  /* 0x0000000717077207 */ /* 0x000fc40006000000 */
[C---:B------:R-:W-:Y:S02]  /*17d0*/  SEL R5, R23.reuse, R5, !P4 ;  /* 0x0000000517057207 */ /* 0x040fe40006000000 */
[C---:B------:R-:W-:Y:S02]  /*17e0*/  SEL R6, R23.reuse, R6, !P4 ;  /* 0x0000000617067207 */ /* 0x040fe40006000000 */
[C---:B------:R-:W-:Y:S02]  /*17f0*/  SEL R19, R23.reuse, R0, !P4 ;  /* 0x0000000017137207 */ /* 0x040fe40006000000 */
[----:B------:R-:W-:Y:S02]  /*1800*/  SEL R17, R23, R17, !P4 ;  /* 0x0000001117117207 */ /* 0x000fe40006000000 */
[----:B------:R-:W-:Y:S01]  /*1810*/  LEA.HI.X.SX32 R25, R3, UR13, 0x1, P0 ;  /* 0x0000000d03197c11 */ /* 0x000fe200080f0eff */
[----:B------:R-:W-:Y:S01]  /*1820*/  IMAD R3, R13, UR10, RZ ;  /* 0x0000000a0d037c24 */ /* 0x000fe2000f8e02ff */
[----:B------:R-:W-:Y:S01]  /*1830*/  LEA R28, P1, R20, UR12, 0x1 ;  /* 0x0000000c141c7c11 */ /* 0x000fe2000f8208ff */
[----:B------:R-:W-:Y:S01]  /*1840*/  IMAD R9, R9, UR10, RZ ;  /* 0x0000000a09097c24 */ /* 0x000fe2000f8e02ff */
[-C--:B------:R-:W-:Y:S01]  /*1850*/  LEA R23, P2, R4, R2.reuse, 0x1 ;  /* 0x0000000204177211 */ /* 0x080fe200078408ff */
[----:B------:R-:W-:Y:S01]  /*1860*/  IMAD R12, R12, UR10, RZ ;  /* 0x0000000a0c0c7c24 */ /* 0x000fe2000f8e02ff */
[----:B------:R-:W-:Y:S01]  /*1870*/  LEA R13, P6, R18, R2, 0x1 ;  /* 0x00000002120d7211 */ /* 0x000fe200078c08ff */
[----:B------:R-:W-:Y:S01]  /*1880*/  STL.64 [R1+0x100], R24 ;  /* 0x0001001801007387 */ /* 0x000fe20000100a00 */
[----:B------:R-:W-:-:S02]  /*1890*/  LEA.HI.X.SX32 R29, R20, UR13, 0x1, P1 ;  /* 0x0000000d141d7c11 */ /* 0x000fc400088f0eff */
[-C--:B------:R-:W-:Y:S01]  /*18a0*/  LEA R26, P1, R10, R2.reuse, 0x1 ;  /* 0x000000020a1a7211 */ /* 0x080fe200078208ff */
[----:B------:R0:W-:Y:S01]  /*18b0*/  STL [R1+0x260], R23 ;  /* 0x0002601701007387 */ /* 0x0001e20000100800 */
[----:B------:R-:W-:Y:S01]  /*18c0*/  LEA.HI.X.SX32 R0, R21, UR15, 0x1, P5 ;  /* 0x0000000f15007c11 */ /* 0x000fe2000a8f0eff */
[----:B------:R-:W-:Y:S02]  /*18d0*/  IMAD R14, R14, UR10, RZ ;  /* 0x0000000a0e0e7c24 */ /* 0x000fe4000f8e02ff */
[----:B------:R2:W-:Y:S01]  /*18e0*/  STL [R1+0x268], R13 ;  /* 0x0002680d01007387 */ /* 0x0005e20000100800 */
[----:B0-----:R-:W-:-:S03]  /*18f0*/  LEA R23, P0, R9, R2, 0x1 ;  /* 0x0000000209177211 */ /* 0x001fc600078008ff */
[----:B------:R0:W-:Y:S01]  /*1900*/  STL [R1+0x270], R26 ;  /* 0x0002701a01007387 */ /* 0x0001e20000100800 */
[----:B--2---:R-:W-:-:S03]  /*1910*/  LEA R13, P5, R12, R2, 0x1 ;  /* 0x000000020c0d7211 */ /* 0x004fc600078a08ff */
[----:B------:R2:W-:Y:S01]  /*1920*/  STL [R1+0x278], R23 ;  /* 0x0002781701007387 */ /* 0x0005e20000100800 */
[----:B------:R-:W-:-:S03]  /*1930*/  IMAD R11, R11, UR10, RZ ;  /* 0x0000000a0b0b7c24 */ /* 0x000fc6000f8e02ff */
[----:B------:R3:W-:Y:S01]  /*1940*/  STL [R1+0x66c], R13 ;  /* 0x00066c0d01007387 */ /* 0x0007e20000100800 */
[----:B0-----:R-:W-:Y:S01]  /*1950*/  LEA R26, P4, R3, R2, 0x1 ;  /* 0x00000002031a7211 */ /* 0x001fe200078808ff */
[----:B------:R-:W-:Y:S01]  /*1960*/  IMAD R15, R15, UR10, RZ ;  /* 0x0000000a0f0f7c24 */ /* 0x000fe2000f8e02ff */
[-C--:B--2---:R-:W-:Y:S02]  /*1970*/  LEA.HI.X.SX32 R23, R4, R0.reuse, 0x1, P2 ;  /* 0x0000000004177211 */ /* 0x084fe400010f0eff */
[----:B------:R-:W-:Y:S02]  /*1980*/  LEA.HI.X.SX32 R4, R18, R0, 0x1, P6 ;  /* 0x0000000012047211 */ /* 0x000fe400030f0eff */
[-C--:B---3--:R-:W-:Y:S01]  /*1990*/  LEA R13, P3, R14, R2.reuse, 0x1 ;  /* 0x000000020e0d7211 */ /* 0x088fe200078608ff */
[----:B------:R-:W-:Y:S01]  /*19a0*/  STL [R1+0x674], R26 ;  /* 0x0006741a01007387 */ /* 0x000fe20000100800 */
[----:B------:R-:W-:Y:S01]  /*19b0*/  LEA R18, P2, R11, R2, 0x1 ;  /* 0x000000020b127211 */ /* 0x000fe200078408ff */
[----:B------:R-:W-:-:S02]  /*19c0*/  IMAD R16, R16, UR10, RZ ;  /* 0x0000000a10107c24 */ /* 0x000fc4000f8e02ff */
[----:B------:R-:W-:Y:S04]  /*19d0*/  STL [R1+0x25c], R23 ;  /* 0x00025c1701007387 */ /* 0x000fe80000100800 */
[----:B------:R0:W-:Y:S04]  /*19e0*/  STL [R1+0x67c], R13 ;  /* 0x00067c0d01007387 */ /* 0x0001e80000100800 */
[----:B------:R2:W-:Y:S01]  /*19f0*/  STL [R1+0x264], R4 ;  /* 0x0002640401007387 */ /* 0x0005e20000100800 */
[----:B0-----:R-:W-:-:S03]  /*1a00*/  LEA.HI.X.SX32 R13, R10, R0, 0x1, P1 ;  /* 0x000000000a0d7211 */ /* 0x001fc600008f0eff */
[----:B------:R-:W-:Y:S01]  /*1a10*/  STL [R1+0x684], R18 ;  /* 0x0006841201007387 */ /* 0x000fe20000100800 */
[----:B--2---:R-:W-:-:S03]  /*1a20*/  LEA R4, P1, R15, R2, 0x1 ;  /* 0x000000020f047211 */ /* 0x004fc600078208ff */
[----:B------:R0:W-:Y:S01]  /*1a30*/  STL [R1+0x26c], R13 ;  /* 0x00026c0d01007387 */ /* 0x0001e20000100800 */
[----:B------:R-:W-:Y:S02]  /*1a40*/  LEA.HI.X.SX32 R10, R9, R0, 0x1, P0 ;  /* 0x00000000090a7211 */ /* 0x000fe400000f0eff */
[----:B------:R-:W-:Y:S01]  /*1a50*/  LEA R9, P0, R16, R2, 0x1 ;  /* 0x0000000210097211 */ /* 0x000fe200078008ff */
[----:B------:R2:W-:Y:S01]  /*1a60*/  STL [R1+0x68c], R4 ;  /* 0x00068c0401007387 */ /* 0x0005e20000100800 */
[----:B------:R-:W-:Y:S02]  /*1a70*/  IMAD R8, R8, UR10, RZ ;  /* 0x0000000a08087c24 */ /* 0x000fe4000f8e02ff */
[----:B------:R-:W-:Y:S01]  /*1a80*/  IMAD R7, R7, UR10, RZ ;  /* 0x0000000a07077c24 */ /* 0x000fe2000f8e02ff */
[----:B------:R-:W-:Y:S01]  /*1a90*/  STL [R1+0x274], R10 ;  /* 0x0002740a01007387 */ /* 0x000fe20000100800 */
[----:B0-----:R-:W-:Y:S01]  /*1aa0*/  IMAD.MOV.U32 R13, RZ, RZ, R25 ;  /* 0x000000ffff0d7224 */ /* 0x001fe200078e0019 */
[----:B--2---:R-:W-:Y:S01]  /*1ab0*/  LEA.HI.X.SX32 R4, R12, R0, 0x1, P5 ;  /* 0x000000000c047211 */ /* 0x004fe200028f0eff */
[----:B------:R-:W-:Y:S01]  /*1ac0*/  IMAD.MOV.U32 R12, RZ, RZ, R24 ;  /* 0x000000ffff0c7224 */ /* 0x000fe200078e0018 */
[----:B------:R0:W-:Y:S01]  /*1ad0*/  STL [R1+0x69c], R9 ;  /* 0x00069c0901007387 */ /* 0x0001e20000100800 */
[----:B------:R-:W-:-:S03]  /*1ae0*/  IMAD R5, R5, UR10, RZ ;  /* 0x0000000a05057c24 */ /* 0x000fc6000f8e02ff */
[----:B------:R-:W2:Y:S04]  /*1af0*/  LDL.LU.64 R24, [R1+0x700] ;  /* 0x0007000001187983 */ /* 0x000ea80000300a00 */
[----:B------:R3:W-:Y:S01]  /*1b00*/  STL [R1+0x650], R4 ;  /* 0x0006500401007387 */ /* 0x0007e20000100800 */
[----:B0-----:R-:W-:Y:S01]  /*1b10*/  LEA R9, P5, R8, R2, 0x1 ;  /* 0x0000000208097211 */ /* 0x001fe200078a08ff */
[----:B------:R-:W-:Y:S01]  /*1b20*/  IMAD R6, R6, UR10, RZ ;  /* 0x0000000a06067c24 */ /* 0x000fe2000f8e02ff */
[----:B---3--:R-:W-:Y:S02]  /*1b30*/  LEA.HI.X.SX32 R4, R3, R0, 0x1, P4 ;  /* 0x0000000003047211 */ /* 0x008fe400020f0eff */
[----:B------:R-:W-:Y:S01]  /*1b40*/  LEA R3, P4, R7, R2, 0x1 ;  /* 0x0000000207037211 */ /* 0x000fe200078808ff */
[----:B------:R0:W-:Y:S01]  /*1b50*/  STL [R1+0x6a4], R9 ;  /* 0x0006a40901007387 */ /* 0x0001e20000100800 */
[----:B------:R-:W-:-:S03]  /*1b60*/  IMAD R19, R19, UR10, RZ ;  /* 0x0000000a13137c24 */ /* 0x000fc6000f8e02ff */
[----:B------:R3:W-:Y:S04]  /*1b70*/  STL [R1+0x670], R4 ;  /* 0x0006700401007387 */ /* 0x0007e80000100800 */
[----:B------:R4:W-:Y:S01]  /*1b80*/  STL [R1+0x6ac], R3 ;  /* 0x0006ac0301007387 */ /* 0x0009e20000100800 */
[----:B0-----:R-:W-:Y:S02]  /*1b90*/  LEA.HI.X.SX32 R9, R14, R0, 0x1, P3 ;  /* 0x000000000e097211 */ /* 0x001fe400018f0eff */
[----:B---3--:R-:W-:-:S03]  /*1ba0*/  LEA R4, P3, R5, R2, 0x1 ;  /* 0x0000000205047211 */ /* 0x008fc600078608ff */
[----:B------:R0:W-:Y:S01]  /*1bb0*/  STL [R1+0x678], R9 ;  /* 0x0006780901007387 */ /* 0x0001e20000100800 */
[----:B----4-:R-:W-:-:S03]  /*1bc0*/  LEA.HI.X.SX32 R3, R11, R0, 0x1, P2 ;  /* 0x000000000b037211 */ /* 0x010fc600010f0eff */
[----:B------:R3:W-:Y:S01]  /*1bd0*/  STL [R1+0x6c0], R4 ;  /* 0x0006c00401007387 */ /* 0x0007e20000100800 */
[----:B------:R-:W-:-:S03]  /*1be0*/  IMAD R17, R17, UR10, RZ ;  /* 0x0000000a11117c24 */ /* 0x000fc6000f8e02ff */
[----:B------:R4:W-:Y:S01]  /*1bf0*/  STL [R1+0x680], R3 ;  /* 0x0006800301007387 */ /* 0x0009e20000100800 */
[----:B0-----:R-:W-:Y:S02]  /*1c00*/  LEA R9, P2, R6, R2, 0x1 ;  /* 0x0000000206097211 */ /* 0x001fe400078408ff */
[----:B---3--:R-:W-:-:S03]  /*1c10*/  LEA.HI.X.SX32 R4, R15, R0, 0x1, P1 ;  /* 0x000000000f047211 */ /* 0x008fc600008f0eff */
[----:B------:R0:W-:Y:S01]  /*1c20*/  STL [R1+0x6c4], R9 ;  /* 0x0006c40901007387 */ /* 0x0001e20000100800 */
[----:B----4-:R-:W-:-:S03]  /*1c30*/  LEA R3, P1, R19, R2, 0x1 ;  /* 0x0000000213037211 */ /* 0x010fc600078208ff */
[----:B------:R3:W-:Y:S04]  /*1c40*/  STL [R1+0x688], R4 ;  /* 0x0006880401007387 */ /* 0x0007e80000100800 */
[----:B------:R4:W-:Y:S01]  /*1c50*/  STL [R1+0x6c8], R3 ;  /* 0x0006c80301007387 */ /* 0x0009e20000100800 */
[----:B0-----:R-:W-:Y:S02]  /*1c60*/  LEA.HI.X.SX32 R9, R16, R0, 0x1, P0 ;  /* 0x0000000010097211 */ /* 0x001fe400000f0eff */
[----:B---3--:R-:W-:Y:S02]  /*1c70*/  LEA R4, P0, R17, R2, 0x1 ;  /* 0x0000000211047211 */ /* 0x008fe400078008ff */
[-C--:B------:R-:W-:Y:S02]  /*1c80*/  LEA.HI.X.SX32 R2, R7, R0.reuse, 0x1, P4 ;  /* 0x0000000007027211 */ /* 0x080fe400020f0eff */
[-C--:B----4-:R-:W-:Y:S01]  /*1c90*/  LEA.HI.X.SX32 R3, R8, R0.reuse, 0x1, P5 ;  /* 0x0000000008037211 */ /* 0x090fe200028f0eff */
[----:B-1----:R-:W-:Y:S01]  /*1ca0*/  IMAD R20, R22, 0x3f, RZ ;  /* 0x0000003f16147824 */ /* 0x002fe200078e02ff */
[----:B------:R-:W-:Y:S01]  /*1cb0*/  STL [R1+0x690], R9 ;  /* 0x0006900901007387 */ /* 0x000fe20000100800 */
[----:B------:R-:W-:-:S03]  /*1cc0*/  LEA.HI.X.SX32 R5, R5, R0, 0x1, P3 ;  /* 0x0000000005057211 */ /* 0x000fc600018f0eff */
[----:B------:R0:W-:Y:S04]  /*1cd0*/  STL [R1+0x6bc], R4 ;  /* 0x0006bc0401007387 */ /* 0x0001e80000100800 */
[----:B------:R-:W-:Y:S04]  /*1ce0*/  STL [R1+0x6a0], R3 ;  /* 0x0006a00301007387 */ /* 0x000fe80000100800 */
[----:B------:R1:W-:Y:S01]  /*1cf0*/  STL [R1+0x6a8], R2 ;  /* 0x0006a80201007387 */ /* 0x0003e20000100800 */
[-C--:B0-----:R-:W-:Y:S02]  /*1d00*/  LEA.HI.X.SX32 R4, R6, R0.reuse, 0x1, P2 ;  /* 0x0000000006047211 */ /* 0x081fe400010f0eff */
[-C--:B------:R-:W-:Y:S01]  /*1d10*/  LEA.HI.X.SX32 R6, R19, R0.reuse, 0x1, P1 ;  /* 0x0000000013067211 */ /* 0x080fe200008f0eff */
[----:B------:R-:W-:Y:S01]  /*1d20*/  STL [R1+0x6b0], R5 ;  /* 0x0006b00501007387 */ /* 0x000fe20000100800 */
[----:B------:R-:W-:Y:S01]  /*1d30*/  LEA.HI.X.SX32 R0, R17, R0, 0x1, P0 ;  /* 0x0000000011007211 */ /* 0x000fe200000f0eff */
[----:B-1----:R-:W-:-:S02]  /*1d40*/  IMAD.WIDE R2, R20, 0x2, R28 ;  /* 0x0000000214027825 */ /* 0x002fc400078e021c */
[----:B------:R0:W-:Y:S02]  /*1d50*/  STL [R1+0x6b4], R4 ;  /* 0x0006b40401007387 */ /* 0x0001e40000100800 */
[----:B------:R-:W-:Y:S02]  /*1d60*/  IMAD R21, R22, 0x3e, RZ ;  /* 0x0000003e16157824 */ /* 0x000fe400078e02ff */
[----:B------:R1:W-:Y:S04]  /*1d70*/  STL [R1+0x6b8], R6 ;  /* 0x0006b80601007387 */ /* 0x0003e80000100800 */
[----:B------:R-:W-:Y:S01]  /*1d80*/  STL [R1+0x698], R2 ;  /* 0x0006980201007387 */ /* 0x000fe20000100800 */
[----:B0-----:R-:W-:-:S03]  /*1d90*/  IMAD.WIDE R4, R20, 0x2, R12 ;  /* 0x0000000214047825 */ /* 0x001fc600078e020c */
[----:B------:R-:W-:Y:S04]  /*1da0*/  STL [R1+0x694], R0 ;  /* 0x0006940001007387 */ /* 0x000fe80000100800 */
[----:B------:R0:W-:Y:S01]  /*1db0*/  STL [R1+0x664], R3 ;  /* 0x0006640301007387 */ /* 0x0001e20000100800 */
[----:B-1----:R-:W-:-:S03]  /*1dc0*/  IMAD.WIDE R6, R21, 0x2, R12 ;  /* 0x0000000215067825 */ /* 0x002fc600078e020c */
[----:B------:R1:W-:Y:S01]  /*1dd0*/  STL [R1+0x668], R4 ;  /* 0x0006680401007387 */ /* 0x0003e20000100800 */
[----:B0-----:R-:W-:-:S03]  /*1de0*/  IMAD.WIDE R2, R21, 0x2, R28 ;  /* 0x0000000215027825 */ /* 0x001fc600078e021c */
[----:B------:R-:W-:Y:S01]  /*1df0*/  STL [R1+0x65c], R5 ;  /* 0x00065c0501007387 */ /* 0x000fe20000100800 */
[----:B-1----:R-:W-:-:S03]  /*1e00*/  IMAD R4, R22, 0x3d, RZ ;  /* 0x0000003d16047824 */ /* 0x002fc600078e02ff */
[----:B------:R-:W-:Y:S04]  /*1e10*/  STL [R1+0x660], R2 ;  /* 0x0006600201007387 */ /* 0x000fe80000100800 */
[----:B------:R0:W-:Y:S01]  /*1e20*/  STL [R1+0x654], R3 ;  /* 0x0006540301007387 */ /* 0x0001e20000100800 */
[----:B------:R-:W-:-:S03]  /*1e30*/  IMAD R0, R22, 0x3c, RZ ;  /* 0x0000003c16007824 */ /* 0x000fc600078e02ff */
[----:B------:R-:W-:Y:S01]  /*1e40*/  STL [R1+0x658], R6 ;  /* 0x0006580601007387 */ /* 0x000fe20000100800 */
[----:B0-----:R-:W-:-:S03]  /*1e50*/  IMAD.WIDE R2, R4, 0x2, R28 ;  /* 0x0000000204027825 */ /* 0x001fc600078e021c */
[----:B------:R0:W-:Y:S01]  /*1e60*/  STL [R1+0x630], R7 ;  /* 0x0006300701007387 */ /* 0x0001e20000100800 */
[----:B------:R-:W-:-:S03]  /*1e70*/  IMAD.WIDE R4, R4, 0x2, R12 ;  /* 0x0000000204047825 */ /* 0x000fc600078e020c */
[----:B------:R-:W-:Y:S04]  /*1e80*/  STL [R1+0x64c], R2 ;  /* 0x00064c0201007387 */ /* 0x000fe80000100800 */
[----:B------:R1:W-:Y:S04]  /*1e90*/  STL [R1+0x644], R3 ;  /* 0x0006440301007387 */ /* 0x0003e80000100800 */
[----:B------:R3:W-:Y:S01]  /*1ea0*/  STL [R1+0x648], R4 ;  /* 0x0006480401007387 */ /* 0x0007e20000100800 */
[----:B0-----:R-:W-:-:S04]  /*1eb0*/  IMAD.WIDE R6, R0, 0x2, R12 ;  /* 0x0000000200067825 */ /* 0x001fc800078e020c */
[----:B-1----:R-:W-:Y:S01]  /*1ec0*/  IMAD.WIDE R2, R0, 0x2, R28 ;  /* 0x0000000200027825 */ /* 0x002fe200078e021c */
[----:B------:R-:W-:Y:S03]  /*1ed0*/  STL [R1+0x63c], R5 ;  /* 0x00063c0501007387 */ /* 0x000fe60000100800 */
[C---:B---3--:R-:W-:Y:S01]  /*1ee0*/  IMAD R4, R22.reuse, 0x3b, RZ ;  /* 0x0000003b16047824 */ /* 0x048fe200078e02ff */
[----:B------:R-:W-:Y:S04]  /*1ef0*/  STL [R1+0x640], R2 ;  /* 0x0006400201007387 */ /* 0x000fe80000100800 */
[----:B------:R0:W-:Y:S01]  /*1f00*/  STL [R1+0x634], R3 ;  /* 0x0006340301007387 */ /* 0x0001e20000100800 */
[----:B------:R-:W-:-:S03]  /*1f10*/  IMAD R0, R22, 0x3a, RZ ;  /* 0x0000003a16007824 */ /* 0x000fc600078e02ff */
[----:B------:R1:W-:Y:S01]  /*1f20*/  STL [R1+0x638], R6 ;  /* 0x0006380601007387 */ /* 0x0003e20000100800 */
[----:B0-----:R-:W-:-:S03]  /*1f30*/  IMAD.WIDE R2, R4, 0x2, R28 ;  /* 0x0000000204027825 */ /* 0x001fc600078e021c */
[----:B------:R-:W-:Y:S01]  /*1f40*/  STL [R1+0x27c], R7 ;  /* 0x00027c0701007387 */ /* 0x000fe20000100800 */
[----:B------:R-:W-:-:S03]  /*1f50*/  IMAD.WIDE R4, R4, 0x2, R12 ;  /* 0x0000000204047825 */ /* 0x000fc600078e020c */
[----:B------:R-:W-:Y:S04]  /*1f60*/  STL [R1+0x62c], R2 ;  /* 0x00062c0201007387 */ /* 0x000fe80000100800 */
[----:B------:R0:W-:Y:S01]  /*1f70*/  STL [R1+0x624], R3 ;  /* 0x0006240301007387 */ /* 0x0001e20000100800 */
[----:B-1----:R-:W-:-:S03]  /*1f80*/  IMAD R6, R22, 0x39, RZ ;  /* 0x0000003916067824 */ /* 0x002fc600078e02ff */
[----:B------:R-:W-:Y:S01]  /*1f90*/  STL [R1+0x628], R4 ;  /* 0x0006280401007387 */ /* 0x000fe20000100800 */
[----:B0-----:R-:W-:-:S03]  /*1fa0*/  IMAD.WIDE R2, R0, 0x2, R28 ;  /* 0x0000000200027825 */ /* 0x001fc600078e021c */
[----:B------:R0:W-:Y:S04]  /*1fb0*/  STL [R1+0x280], R5 ;  /* 0x0002800501007387 */ /* 0x0001e80000100800 */
[----:B------:R-:W-:Y:S04]  /*1fc0*/  STL [R1+0x620], R2 ;  /* 0x0006200201007387 */ /* 0x000fe80000100800 */
[----:B------:R1:W-:Y:S01]  /*1fd0*/  STL [R1+0x284], R3 ;  /* 0x0002840301007387 */ /* 0x0003e20000100800 */
[----:B0-----:R-:W-:-:S04]  /*1fe0*/  IMAD.WIDE R4, R0, 0x2, R12 ;  /* 0x0000000200047825 */ /* 0x001fc800078e020c */
[----:B------:R-:W-:Y:S01]  /*1ff0*/  IMAD R0, R22, 0x38, RZ ;  /* 0x0000003816007824 */ /* 0x000fe200078e02ff */
[----:B------:R-:W-:Y:S01]  /*2000*/  STL [R1+0x28c], R4 ;  /* 0x00028c0401007387 */ /* 0x000fe20000100800 */
[----:B-1----:R-:W-:-:S03]  /*2010*/  IMAD.WIDE R2, R6, 0x2, R28 ;  /* 0x0000000206027825 */ /* 0x002fc600078e021c */
        /* <DEDUP_REMOVED lines=165> */
[----:B------:R-:W-:-:S03]  /*2a70*/  IMAD.SHL.U32 R0, R22, 0x20, RZ ;  /* 0x0000002016007824 */ /* 0x000fc600078e00ff */
        /* <DEDUP_REMOVED lines=215> */
[----:B------:R1:W-:Y:S01]  /*37f0*/  STL [R1+0x5f0], R3 ;  /* 0x0005f00301007387 */ /* 0x0003e20000100800 */
[----:B0-----:R-:W-:-:S03]  /*3800*/  IMAD.WIDE R4, R0, 0x2, R12 ;  /* 0x0000000200047825 */ /* 0x001fc600078e020c */
[----:B------:R-:W-:Y:S01]  /*3810*/  STL [R1+0x5fc], R6 ;  /* 0x0005fc0601007387 */ /* 0x000fe20000100800 */
[----:B-1----:R-:W-:-:S03]  /*3820*/  IMAD.WIDE R2, R0, 0x2, R28 ;  /* 0x0000000200027825 */ /* 0x002fc600078e021c */
[----:B------:R0:W-:Y:S04]  /*3830*/  STL [R1+0x5f8], R7 ;  /* 0x0005f80701007387 */ /* 0x0001e80000100800 */
[----:B------:R-:W-:Y:S04]  /*3840*/  STL [R1+0x604], R2 ;  /* 0x0006040201007387 */ /* 0x000fe80000100800 */
[----:B------:R1:W-:Y:S01]  /*3850*/  STL [R1+0x600], R3 ;  /* 0x0006000301007387 */ /* 0x0003e20000100800 */
[----:B0-----:R-:W-:-:S03]  /*3860*/  IMAD.WIDE R6, R22, 0x2, R28 ;  /* 0x0000000216067825 */ /* 0x001fc600078e021c */
[----:B------:R-:W-:Y:S04]  /*3870*/  STL [R1+0x60c], R4 ;  /* 0x00060c0401007387 */ /* 0x000fe80000100800 */
[----:B------:R-:W-:Y:S01]  /*3880*/  STL [R1+0x608], R5 ;  /* 0x0006080501007387 */ /* 0x000fe20000100800 */
[----:B-1----:R-:W-:-:S03]  /*3890*/  IMAD.WIDE R2, R22, 0x2, R12 ;  /* 0x0000000216027825 */ /* 0x002fc600078e020c */
[----:B------:R-:W-:Y:S04]  /*38a0*/  STL [R1+0x614], R6 ;  /* 0x0006140601007387 */ /* 0x000fe80000100800 */
[----:B------:R-:W-:Y:S04]  /*38b0*/  STL [R1+0x610], R7 ;  /* 0x0006100701007387 */ /* 0x000fe80000100800 */
[----:B------:R0:W-:Y:S04]  /*38c0*/  STL [R1+0x61c], R2 ;  /* 0x00061c0201007387 */ /* 0x0001e80000100800 */
[----:B------:R1:W-:Y:S04]  /*38d0*/  STL [R1+0x618], R3 ;  /* 0x0006180301007387 */ /* 0x0003e80000100800 */
[----:B------:R3:W-:Y:S04]  /*38e0*/  STL [R1+0x258], RZ ;  /* 0x000258ff01007387 */ /* 0x0007e80000100800 */
[----:B------:R3:W-:Y:S04]  /*38f0*/  STL [R1+0xb0], RZ ;  /* 0x0000b0ff01007387 */ /* 0x0007e80000100800 */
[----:B------:R3:W-:Y:S04]  /*3900*/  STL [R1+0xb4], RZ ;  /* 0x0000b4ff01007387 */ /* 0x0007e80000100800 */
[----:B------:R3:W-:Y:S04]  /*3910*/  STL [R1+0xb8], RZ ;  /* 0x0000b8ff01007387 */ /* 0x0007e80000100800 */
[----:B------:R3:W-:Y:S04]  /*3920*/  STL [R1+0xbc], RZ ;  /* 0x0000bcff01007387 */ /* 0x0007e80000100800 */
[----:B------:R3:W-:Y:S04]  /*3930*/  STL [R1+0xa0], RZ ;  /* 0x0000a0ff01007387 */ /* 0x0007e80000100800 */
[----:B------:R3:W-:Y:S04]  /*3940*/  STL [R1+0xa4], RZ ;  /* 0x0000a4ff01007387 */ /* 0x0007e80000100800 */
[----:B------:R3:W-:Y:S04]  /*3950*/  STL [R1+0xa8], RZ ;  /* 0x0000a8ff01007387 */ /* 0x0007e80000100800 */
[----:B------:R3:W-:Y:S01]  /*3960*/  STL [R1+0xac], RZ ;  /* 0x0000acff01007387 */ /* 0x0007e20000100800 */
[----:B------:R-:W-:-:S03]  /*3970*/  IMAD.SHL.U32 R22, R22, 0x40, RZ ;  /* 0x0000004016167824 */ /* 0x000fc600078e00ff */
[----:B------:R3:W-:Y:S04]  /*3980*/  STL [R1+0x70], RZ ;  /* 0x000070ff01007387 */ /* 0x0007e80000100800 */
[----:B------:R3:W-:Y:S04]  /*3990*/  STL [R1+0x74], RZ ;  /* 0x000074ff01007387 */ /* 0x0007e80000100800 */
[----:B------:R3:W-:Y:S04]  /*39a0*/  STL [R1+0x78], RZ ;  /* 0x000078ff01007387 */ /* 0x0007e80000100800 */
[----:B------:R3:W-:Y:S04]  /*39b0*/  STL [R1+0x7c], RZ ;  /* 0x00007cff01007387 */ /* 0x0007e80000100800 */
[----:B------:R3:W-:Y:S01]  /*39c0*/  STL [R1+0x40], RZ ;  /* 0x000040ff01007387 */ /* 0x0007e20000100800 */
[----:B0-----:R-:W-:-:S03]  /*39d0*/  IMAD.SHL.U32 R2, R27, 0x2, RZ ;  /* 0x000000021b027824 */ /* 0x001fc600078e00ff */
[----:B------:R3:W-:Y:S01]  /*39e0*/  STL [R1+0x44], RZ ;  /* 0x000044ff01007387 */ /* 0x0007e20000100800 */
[----:B-1----:R-:W-:-:S03]  /*39f0*/  SHF.R.S32.HI R3, RZ, 0x1f, R22 ;  /* 0x0000001fff037819 */ /* 0x002fc60000011416 */
[----:B------:R3:W-:Y:S04]  /*3a00*/  STL [R1+0x48], RZ ;  /* 0x000048ff01007387 */ /* 0x0007e80000100800 */
[----:B------:R3:W-:Y:S04]  /*3a10*/  STL [R1+0x4c], RZ ;  /* 0x00004cff01007387 */ /* 0x0007e80000100800 */
[----:B------:R3:W-:Y:S01]  /*3a20*/  STL [R1+0x90], RZ ;  /* 0x000090ff01007387 */ /* 0x0007e20000100800 */
[----:B------:R-:W-:-:S03]  /*3a30*/  SHF.L.U64.HI R0, R22, 0x1, R3 ;  /* 0x0000000116007819 */ /* 0x000fc60000010203 */
[----:B------:R3:W-:Y:S01]  /*3a40*/  STL [R1+0x94], RZ ;  /* 0x000094ff01007387 */ /* 0x0007e20000100800 */
[----:B------:R-:W-:-:S03]  /*3a50*/  LOP3.LUT R3, R2, 0x30, RZ, 0x3c, !PT ;  /* 0x0000003002037812 */ /* 0x000fc600078e3cff */
[----:B------:R3:W-:Y:S01]  /*3a60*/  STL [R1+0x98], RZ ;  /* 0x000098ff01007387 */ /* 0x0007e20000100800 */
[----:B------:R-:W-:-:S03]  /*3a70*/  LOP3.LUT R3, R2, 0x60, RZ, 0x3c, !PT ;  /* 0x0000006002037812 */ /* 0x000fc600078e3cff */
[----:B------:R3:W-:Y:S01]  /*3a80*/  STL [R1+0x9c], RZ ;  /* 0x00009cff01007387 */ /* 0x0007e20000100800 */
[----:B--2---:R-:W-:-:S03]  /*3a90*/  LOP3.LUT R3, R24, 0x40, RZ, 0x3c, !PT ;  /* 0x0000004018037812 */ /* 0x004fc600078e3cff */
        /* <DEDUP_REMOVED lines=8> */
[----:B------:R3:W-:Y:S01]  /*3b20*/  STL [R1+0x6f8], R3 ;  /* 0x0006f80301007387 */ /* 0x0007e20000100800 */
[----:B------:R-:W-:-:S02]  /*3b30*/  USHF.R.S32.HI UR7, URZ, 0x1f, UR4 ;  /* 0x0000001fff077899 */ /* 0x000fc40008011404 */
[----:B------:R-:W-:Y:S01]  /*3b40*/  USHF.L.U32 UR6, UR6, 0x6, URZ ;  /* 0x0000000606067899 */ /* 0x000fe200080006ff */
[C---:B------:R-:W-:Y:S01]  /*3b50*/  LOP3.LUT R5, R2.reuse, 0x10, RZ, 0x3c, !PT ;  /* 0x0000001002057812 */ /* 0x040fe200078e3cff */
[----:B------:R-:W-:Y:S01]  /*3b60*/  ULEA.HI UR7, UR7, UR4, URZ, 0x6 ;  /* 0x0000000407077291 */ /* 0x000fe2000f8f30ff */
[C---:B------:R-:W-:Y:S01]  /*3b70*/  LOP3.LUT R4, R2.reuse, 0x20, RZ, 0x3c, !PT ;  /* 0x0000002002047812 */ /* 0x040fe200078e3cff */
[----:B------:R-:W-:Y:S01]  /*3b80*/  USHF.R.S32.HI UR4, URZ, 0x1f, UR6 ;  /* 0x0000001fff047899 */ /* 0x000fe20008011406 */
[C---:B------:R-:W-:Y:S02]  /*3b90*/  LOP3.LUT R5, R2.reuse, 0x40, RZ, 0x3c, !PT ;  /* 0x0000004002057812 */ /* 0x040fe400078e3cff */
[----:B------:R-:W-:Y:S02]  /*3ba0*/  CS2R R20, SRZ ;  /* 0x0000000000147805 */ /* 0x000fe4000001ff00 */
[----:B------:R-:W-:Y:S02]  /*3bb0*/  LOP3.LUT R4, R2, 0x50, RZ, 0x3c, !PT ;  /* 0x0000005002047812 */ /* 0x000fe400078e3cff */
[----:B------:R-:W-:-:S02]  /*3bc0*/  CS2R R22, SRZ ;  /* 0x0000000000167805 */ /* 0x000fc4000001ff00 */
[----:B------:R-:W-:Y:S02]  /*3bd0*/  LOP3.LUT R5, R2, 0x70, RZ, 0x3c, !PT ;  /* 0x0000007002057812 */ /* 0x000fe400078e3cff */
[----:B------:R-:W-:Y:S01]  /*3be0*/  LOP3.LUT R4, R25, 0x40, RZ, 0x3c, !PT ;  /* 0x0000004019047812 */ /* 0x000fe200078e3cff */
[----:B------:R-:W-:Y:S02]  /*3bf0*/  USHF.L.U32 UR10, UR6, 0x1, URZ ;  /* 0x00000001060a7899 */ /* 0x000fe400080006ff */
[----:B------:R-:W-:Y:S02]  /*3c00*/  USHF.R.S32.HI UR7, URZ, 0x6, UR7 ;  /* 0x00000006ff077899 */ /* 0x000fe40008011407 */
[----:B---3--:R-:W-:-:S12]  /*3c10*/  USHF.L.U64.HI UR4, UR6, 0x1, UR4 ;  /* 0x0000000106047899 */ /* 0x008fd80008010204 */
.L_x_1:
[----:B------:R0:W-:Y:S01]  /*3c20*/  STL [R1+0xc10], R29 ;  /* 0x000c101d01007387 */ /* 0x0001e20000100800 */
[----:B-1----:R-:W1:Y:S03]  /*3c30*/  LDC R3, c[0x0][0x3a0] ;  /* 0x0000e800ff037b82 */ /* 0x002e660000000800 */
[----:B-----5:R-:W2:Y:S04]  /*3c40*/  LDL.64 R4, [R1+0x100] ;  /* 0x0001000001047983 */ /* 0x020ea80000100a00 */
[----:B0-----:R-:W1:Y:S04]  /*3c50*/  LDL R29, [R1+0x258] ;  /* 0x00025800011d7983 */ /* 0x001e680000100800 */
[----:B------:R-:W-:Y:S04]  /*3c60*/  STL [R1+0xbdc], R8 ;  /* 0x000bdc0801007387 */ /* 0x000fe80000100800 */
[----:B------:R-:W-:Y:S04]  /*3c70*/  STL [R1+0xbe4], R8 ;  /* 0x000be40801007387 */ /* 0x000fe80000100800 */
[----:B------:R-:W-:Y:S04]  /*3c80*/  STL [R1+0xbec], R8 ;  /* 0x000bec0801007387 */ /* 0x000fe80000100800 */
[----:B------:R-:W-:Y:S04]  /*3c90*/  STL [R1+0xbf4], R8 ;  /* 0x000bf40801007387 */ /* 0x000fe80000100800 */
[----:B------:R-:W-:Y:S04]  /*3ca0*/  STL [R1+0xbfc], R8 ;  /* 0x000bfc0801007387 */ /* 0x000fe80000100800 */
[----:B------:R-:W-:Y:S04]  /*3cb0*/  STL [R1+0xc04], R8 ;  /* 0x000c040801007387 */ /* 0x000fe80000100800 */
[----:B------:R0:W-:Y:S04]  /*3cc0*/  STL [R1+0xc0c], R8 ;  /* 0x000c0c0801007387 */ /* 0x0001e80000100800 */
[----:B------:R-:W-:Y:S04]  /*3cd0*/  STL [R1+0xba0], R10 ;  /* 0x000ba00a01007387 */ /* 0x000fe80000100800 */
        /* <DEDUP_REMOVED lines=94> */
[----:B------:R-:W-:Y:S01]  /*42c0*/  STL [R1+0xa74], R14 ;  /* 0x000a740e01007387 */ /* 0x000fe20000100800 */
[----:B-1----:R-:W-:-:S03]  /*42d0*/  IMAD R3, R29, -0x40, R3 ;  /* 0xffffffc01d037824 */ /* 0x002fc600078e0203 */
[----:B------:R-:W-:Y:S04]  /*42e0*/  STL [R1+0xa70], R7 ;  /* 0x000a700701007387 */ /* 0x000fe80000100800 */
[----:B------:R-:W-:Y:S04]  /*42f0*/  STL.64 [R1+0x9b0], R22 ;  /* 0x0009b01601007387 */ /* 0x000fe80000100a00 */
[----:B------:R-:W-:Y:S04]  /*4300*/  STL.64 [R1+0x9a8], R20 ;  /* 0x0009a81401007387 */ /* 0x000fe80000100a00 */
[----:B------:R-:W-:Y:S04]  /*4310*/  STL [R1+0x868], R0 ;  /* 0x0008680001007387 */ /* 0x000fe80000100800 */
[----:B------:R-:W3:Y:S01]  /*4320*/  LDL.LU R29, [R1+0xc10] ;  /* 0x000c1000011d7983 */ /* 0x000ee20000300800 */
[----:B------:R-:W-:-:S02]  /*4330*/  ISETP.GT.AND P0, PT, R3, RZ, PT ;  /* 0x000000ff0300720c */ /* 0x000fc40003f04270 */
[----:B------:R-:W-:Y:S02]  /*4340*/  PRMT R6, RZ, 0x7610, R6 ;  /* 0x00007610ff067816 */ /* 0x000fe40000000006 */
[----:B------:R-:W-:Y:S01]  /*4350*/  PRMT R9, RZ, 0x7610, R9 ;  /* 0x00007610ff097816 */ /* 0x000fe20000000009 */
[----:B------:R-:W-:Y:S08]  /*4360*/  STL [R1+0x890], R28 ;  /* 0x0008901c01007387 */ /* 0x000ff00000100800 */
[----:B--2---:R1:W2:Y:S02]  /*4370*/  @P0 LDG.E.U16 R6, desc[UR8][R4.64] ;  /* 0x0000000804060981 */ /* 0x0042a4000c1e1500 */
[----:B-1----:R-:W-:-:S02]  /*4380*/  @P0 IMAD.MOV.U32 R4, RZ, RZ, R28 ;  /* 0x000000ffff040224 */ /* 0x002fc400078e001c */
[----:B---3--:R-:W-:Y:S01]  /*4390*/  @P0 IMAD.MOV.U32 R5, RZ, RZ, R29 ;  /* 0x000000ffff050224 */ /* 0x008fe200078e001d */
[----:B------:R-:W-:Y:S04]  /*43a0*/  STL [R1+0x86c], R29 ;  /* 0x00086c1d01007387 */ /* 0x000fe80000100800 */
[----:B------:R1:W3:Y:S04]  /*43b0*/  @P0 LDG.E.U16 R9, desc[UR8][R4.64] ;  /* 0x0000000804090981 */ /* 0x0002e8000c1e1500 */
[----:B------:R-:W1:Y:S04]  /*43c0*/  LDL R4, [R1+0x618] ;  /* 0x0006180001047983 */ /* 0x000e680000100800 */
[----:B------:R-:W1:Y:S01]  /*43d0*/  LDL R5, [R1+0x61c] ;  /* 0x00061c0001057983 */ /* 0x000e620000100800 */
[----:B------:R-:W-:-:S02]  /*43e0*/  ISETP.GT.AND P1, PT, R3, 0x1, PT ;  /* 0x000000010300780c */ /* 0x000fc40003f24270 */
[----:B0-----:R-:W-:-:S11]  /*43f0*/  PRMT R8, RZ, 0x7610, R8 ;  /* 0x00007610ff087816 */ /* 0x001fd60000000008 */
[----:B-1----:R-:W-:-:S04]  /*4400*/  @P1 LOP3.LUT R5, R5, R4, RZ, 0x3c, !PT ;  /* 0x0000000405051212 */ /* 0x002fc800078e3cff */
[----:B------:R-:W-:-:S04]  /*4410*/  @P1 LOP3.LUT R4, R5, R4, RZ, 0x3c, !PT ;  /* 0x0000000405041212 */ /* 0x000fc800078e3cff */
[----:B------:R-:W-:-:S05]  /*4420*/  @P1 LOP3.LUT R5, R5, R4, RZ, 0x3c, !PT ;  /* 0x0000000405051212 */ /* 0x000fca00078e3cff */
[----:B------:R-:W4:Y:S04]  /*4430*/  @P1 LDG.E.U16 R8, desc[UR8][R4.64] ;  /* 0x0000000804081981 */ /* 0x000f28000c1e1500 */
[----:B----4-:R0:W-:Y:S04]  /*4440*/  STL [R1+0x254], R8 ;  /* 0x0002540801007387 */ /* 0x0101e80000100800 */
[----:B0-----:R-:W4:Y:S04]  /*4450*/  LDL.LU R8, [R1+0xc0c] ;  /* 0x000c0c0001087983 */ /* 0x001f280000300800 */
[----:B------:R-:W2:Y:S04]  /*4460*/  LDL R4, [R1+0x610] ;  /* 0x0006100001047983 */ /* 0x000ea80000100800 */
[----:B------:R-:W2:Y:S01]  /*4470*/  LDL R5, [R1+0x614] ;  /* 0x0006140001057983 */ /* 0x000ea20000100800 */
[----:B------:R-:W-:-:S02]  /*4480*/  PRMT R10, RZ, 0x7610, R10 ;  /* 0x00007610ff0a7816 */ /* 0x000fc4000000000a */
[----:B--2---:R-:W-:-:S04]  /*4490*/  @P1 LOP3.LUT R5, R5, R4, RZ, 0x3c, !PT ;  /* 0x0000000405051212 */ /* 0x004fc800078e3cff */
[----:B------:R-:W-:-:S04]  /*44a0*/  @P1 LOP3.LUT R4, R5, R4, RZ, 0x3c, !PT ;  /* 0x0000000405041212 */ /* 0x000fc800078e3cff */
[----:B------:R-:W-:-:S05]  /*44b0*/  @P1 LOP3.LUT R5, R5, R4, RZ, 0x3c, !PT ;  /* 0x0000000405051212 */ /* 0x000fca00078e3cff */
[----:B------:R-:W2:Y:S01]  /*44c0*/  @P1 LDG.E.U16 R10, desc[UR8][R4.64] ;  /* 0x00000008040a1981 */ /* 0x000ea2000c1e1500 */
[----:B------:R-:W-:-:S03]  /*44d0*/  ISETP.GT.AND P2, PT, R3, 0x2, PT ;  /* 0x000000020300780c */ /* 0x000fc60003f44270 */
[----:B--2---:R0:W-:Y:S04]  /*44e0*/  STL [R1+0x250], R10 ;  /* 0x0002500a01007387 */ /* 0x0041e80000100800 */
[----:B0-----:R-:W2:Y:S04]  /*44f0*/  LDL.LU R10, [R1+0xc08] ;  /* 0x000c0800010a7983 */ /* 0x001ea80000300800 */
[----:B------:R-:W2:Y:S04]  /*4500*/  LDL R4, [R1+0x608] ;  /* 0x0006080001047983 */ /* 0x000ea80000100800 */
[----:B------:R-:W2:Y:S01]  /*4510*/  LDL R5, [R1+0x60c] ;  /* 0x00060c0001057983 */ /* 0x000ea20000100800 */
[----:B----4-:R-:W-:-:S02]  /*4520*/  PRMT R8, RZ, 0x7610, R8 ;  /* 0x00007610ff087816 */ /* 0x010fc40000000008 */
[----:B--2---:R-:W-:-:S04]  /*4530*/  @P2 LOP3.LUT R5, R5, R4, RZ, 0x3c, !PT ;  /* 0x0000000405052212 */ /* 0x004fc800078e3cff */
[----:B------:R-:W-:-:S04]  /*4540*/  @P2 LOP3.LUT R4, R5, R4, RZ, 0x3c, !PT ;  /* 0x0000000405042212 */ /* 0x000fc800078e3cff */
[----:B------:R-:W-:-:S05]  /*4550*/  @P2 LOP3.LUT R5, R5, R4, RZ, 0x3c, !PT ;  /* 0x0000000405052212 */ /* 0x000fca00078e3cff */
[----:B------:R-:W2:Y:S04]  /*4560*/  @P2 LDG.E.U16 R8, desc[UR8][R4.64] ;  /* 0x0000000804082981 */ /* 0x000ea8000c1e1500 */
[----:B--2---:R0:W-:Y:S04]  /*4570*/  STL [R1+0x24c], R8 ;  /* 0x00024c0801007387 */ /* 0x0041e80000100800 */
[----:B0-----:R-:W2:Y:S04]  /*4580*/  LDL.LU R8, [R1+0xc04] ;  /* 0x000c040001087983 */ /* 0x001ea80000300800 */
[----:B------:R-:W4:Y:S04]  /*4590*/  LDL R4, [R1+0x600] ;  /* 0x0006000001047983 */ /* 0x000f280000100800 */
[----:B------:R-:W4:Y:S01]  /*45a0*/  LDL R5, [R1+0x604] ;  /* 0x0006040001057983 */ /* 0x000f220000100800 */
[----:B------:R-:W-:-:S02]  /*45b0*/  PRMT R10, RZ, 0x7610, R10 ;  /* 0x00007610ff0a7816 */ /* 0x000fc4000000000a */
[----:B----4-:R-:W-:-:S04]  /*45c0*/  @P2 LOP3.LUT R5, R5, R4, RZ, 0x3c, !PT ;  /* 0x0000000405052212 */ /* 0x010fc800078e3cff */
[----:B------:R-:W-:-:S04]  /*45d0*/  @P2 LOP3.LUT R4, R5, R4, RZ, 0x3c, !PT ;  /* 0x0000000405042212 */ /* 0x000fc800078e3cff */
[----:B------:R-:W-:-:S05]  /*45e0*/  @P2 LOP3.LUT R5, R5, R4, RZ, 0x3c, !PT ;  /* 0x0000000405052212 */ /* 0x000fca00078e3cff */
[----:B------:R-:W4:Y:S01]  /*45f0*/  @P2 LDG.E.U16 R10, desc[UR8][R4.64] ;  /* 0x00000008040a2981 */ /* 0x000f22000c1e1500 */
[----:B------:R-:W-:-:S03]  /*4600*/  ISETP.GT.AND P0, PT, R3, 0x3, PT ;  /* 0x000000030300780c */ /* 0x000fc60003f04270 */
[----:B----4-:R0:W-:Y:S04]  /*4610*/  STL [R1+0x248], R10 ;  /* 0x0002480a01007387 */ /* 0x0101e80000100800 */
[----:B0-----:R-:W4:Y:S04]  /*4620*/  LDL.LU R10, [R1+0xc00] ;  /* 0x000c0000010a7983 */ /* 0x001f280000300800 */
[----:B------:R-:W3:Y:S04]  /*4630*/  LDL R4, [R1+0x5f8] ;  /* 0x0005f80001047983 */ /* 0x000ee80000100800 */
[----:B------:R-:W3:Y:S01]  /*4640*/  LDL R5, [R1+0x5fc] ;  /* 0x0005fc0001057983 */ /* 0x000ee20000100800 */
[----:B--2---:R-:W-:-:S02]  /*4650*/  PRMT R8, RZ, 0x7610, R8 ;  /* 0x00007610ff087816 */ /* 0x004fc40000000008 */
[----:B---3--:R-:W-:-:S04]  /*4660*/  @P0 LOP3.LUT R5, R5, R4, RZ, 0x3c, !PT ;  /* 0x0000000405050212 */ /* 0x008fc800078e3cff */
[----:B------:R-:W-:-:S04]  /*4670*/  @P0 LOP3.LUT R4, R5, R4, RZ, 0x3c, !PT ;  /* 0x0000000405040212 */ /* 0x000fc800078e3cff */
[----:B------:R-:W-:-:S05]  /*4680*/  @P0 LOP3.LUT R5, R5, R4, RZ, 0x3c, !PT ;  /* 0x0000000405050212 */ /* 0x000fca00078e3cff */
[----:B------:R-:W2:Y:S04]  /*4690*/  @P0 LDG.E.U16 R8, desc[UR8][R4.64] ;  /* 0x0000000804080981 */ /* 0x000ea8000c1e1500 */
[----:B--2---:R0:W-:Y:S04]  /*46a0*/  STL [R1+0x244], R8 ;  /* 0x0002440801007387 */ /* 0x0041e80000100800 */
[----:B0-----:R-:W2:Y:S04]  /*46b0*/  LDL.LU R8, [R1+0xbfc] ;  /* 0x000bfc0001087983 */ /* 0x001ea80000300800 */
[----:B------:R-:W3:Y:S04]  /*46c0*/  LDL R4, [R1+0x5f0] ;  /* 0x0005f00001047983 */ /* 0x000ee80000100800 */
[----:B------:R-:W3:Y:S01]  /*46d0*/  LDL R5, [R1+0x5f4] ;  /* 0x0005f40001057983 */ /* 0x000ee20000100800 */
[----:B----4-:R-:W-:-:S02]  /*46e0*/  PRMT R10, RZ, 0x7610, R10 ;  /* 0x00007610ff0a7816 */ /* 0x010fc4000000000a */
[----:B---3--:R-:W-:-:S04]  /*46f0*/  @P0 LOP3.LUT R5, R5, R4, RZ, 0x3c, !PT ;  /* 0x0000000405050212 */ /* 0x008fc800078e3cff */
[----:B------:R-:W-:-:S04]  /*4700*/  @P0 LOP3.LUT R4, R5, R4, RZ, 0x3c, !PT ;  /* 0x0000000405040212 */ /* 0x000fc800078e3cff */
[----:B------:R-:W-:-:S05]  /*4710*/  @P0 LOP3.LUT R5, R5, R4, RZ, 0x3c, !PT ;  /* 0x0000000405050212 */ /* 0x000fca00078e3cff */
[----:B------:R-:W3:Y:S01]  /*4720*/  @P0 LDG.E.U16 R10, desc[UR8][R4.64] ;  /* 0x00000008040a0981 */ /* 0x000ee2000c1e1500 */
[----:B------:R-:W-:-:S03]  /*4730*/  ISETP.GT.AND P1, PT, R3, 0x4, PT ;  /* 0x000000040300780c */ /* 0x000fc60003f24270 */
[----:B---3--:R0:W-:Y:S04]  /*4740*/  STL [R1+0x240], R10 ;  /* 0x0002400a01007387 */ /* 0x0081e80000100800 */
[----:B0-----:R-:W3:Y:S04]  /*4750*/  LDL.LU R10, [R1+0xbf8] ;  /* 0x000bf800010a7983 */ /* 0x001ee80000300800 */
[----:B------:R-:W4:Y:S04]  /*4760*/  LDL R4, [R1+0x5e8] ;  /* 0x0005e80001047983 */ /* 0x000f280000100800 */
[----:B------:R-:W4:Y:S01]  /*4770*/  LDL R5, [R1+0x5ec] ;  /* 0x0005ec0001057983 */ /* 0x000f220000100800 */
[----:B--2---:R-:W-:-:S02]  /*4780*/  PRMT R8, RZ, 0x7610, R8 ;  /* 0x00007610ff087816 */ /* 0x004fc40000000008 */
[----:B----4-:R-:W-:-:S04]  /*4790*/  @P1 LOP3.LUT R5, R5, R4, RZ, 0x3c, !PT ;  /* 0x0000000405051212 */ /* 0x010fc800078e3cff */
[----:B------:R-:W-:-:S04]  /*47a0*/  @P1 LOP3.LUT R4, R5, R4, RZ, 0x3c, !PT ;  /* 0x0000000405041212 */ /* 0x000fc800078e3cff */
[----:B------:R-:W-:-:S05]  /*47b0*/  @P1 LOP3.LUT R5, R5, R4, RZ, 0x3c, !PT ;  /* 0x0000000405051212 */ /* 0x000fca00078e3cff */
[----:B------:R-:W2:Y:S04]  /*47c0*/  @P1 LDG.E.U16 R8, desc[UR8][R4.64] ;  /* 0x0000000804081981 */ /* 0x000ea8000c1e1500 */
[----:B--2---:R0:W-:Y:S04]  /*47d0*/  STL [R1+0x23c], R8 ;  /* 0x00023c0801007387 */ /* 0x0041e80000100800 */
[----:B0-----:R-:W2:Y:S04]  /*47e0*/  LDL.LU R8, [R1+0xbf4] ;  /* 0x000bf40001087983 */ /* 0x001ea80000300800 */
[----:B------:R-:W4:Y:S04]  /*47f0*/  LDL R4, [R1+0x5e0] ;  /* 0x0005e00001047983 */ /* 0x000f280000100800 */
[----:B------:R-:W4:Y:S01]  /*4800*/  LDL R5, [R1+0x5e4] ;  /* 0x0005e40001057983 */ /* 0x000f220000100800 */
[----:B---3--:R-:W-:-:S02]  /*4810*/  PRMT R10, RZ, 0x7610, R10 ;  /* 0x00007610ff0a7816 */ /* 0x008fc4000000000a */
[----:B----4-:R-:W-:-:S04]  /*4820*/  @P1 LOP3.LUT R5, R5, R4, RZ, 0x3c, !PT ;  /* 0x0000000405051212 */ /* 0x010fc800078e3cff */
        /* <DEDUP_REMOVED lines=69> */
[----:B------:R0:W2:Y:S04]  /*4c80*/  @P2 LDG.E.U16 R8, desc[UR8][R4.64] ;  /* 0x0000000804082981 */ /* 0x0000a8000c1e1500 */
[----:B------:R-:W0:Y:S04]  /*4c90*/  LDL R4, [R1+0x5a0] ;  /* 0x0005a00001047983 */ /* 0x000e280000100800 */
[----:B------:R-:W0:Y:S01]  /*4ca0*/  LDL R5, [R1+0x5a4] ;  /* 0x0005a40001057983 */ /* 0x000e220000100800 */
[----:B------:R-:W-:Y:S02]  /*4cb0*/  PRMT R11, RZ, 0x7610, R11 ;  /* 0x00007610ff0b7816 */ /* 0x000fe4000000000b */
[----:B0-----:R-:W-:-:S04]  /*4cc0*/  @P2 LOP3.LUT R5, R5, R4, RZ, 0x3c, !PT ;  /* 0x0000000405052212 */ /* 0x001fc800078e3cff */
[----:B------:R-:W-:-:S04]  /*4cd0*/  @P2 LOP3.LUT R4, R5, R4, RZ, 0x3c, !PT ;  /* 0x0000000405042212 */ /* 0x000fc800078e3cff */
[----:B------:R-:W-:-:S05]  /*4ce0*/  @P2 LOP3.LUT R5, R5, R4, RZ, 0x3c, !PT ;  /* 0x0000000405052212 */ /* 0x000fca00078e3cff */
[----:B------:R-:W4:Y:S01]  /*4cf0*/  @P2 LDG.E.U16 R11, desc[UR8][R4.64] ;  /* 0x00000008040b2981 */ /* 0x000f22000c1e1500 */
[----:B------:R-:W-:-:S03]  /*4d00*/  ISETP.GT.AND P0, PT, R3, 0x9, PT ;  /* 0x000000090300780c */ /* 0x000fc60003f04270 */
[----:B----4-:R0:W-:Y:S04]  /*4d10*/  STL [R1+0x200], R11 ;  /* 0x0002000b01007387 */ /* 0x0101e80000100800 */
[----:B0-----:R-:W4:Y:S04]  /*4d20*/  LDL.LU R11, [R1+0xbd4] ;  /* 0x000bd400010b7983 */ /* 0x001f280000300800 */
[----:B------:R-:W2:Y:S04]  /*4d30*/  LDL R4, [R1+0x598] ;  /* 0x0005980001047983 */ /* 0x000ea80000100800 */
[----:B------:R-:W2:Y:S01]  /*4d40*/  LDL R5, [R1+0x59c] ;  /* 0x00059c0001057983 */ /* 0x000ea20000100800 */
[----:B---3--:R-:W-:-:S02]  /*4d50*/  PRMT R10, RZ, 0x7610, R10 ;  /* 0x00007610ff0a7816 */ /* 0x008fc4000000000a */
[----:B--2---:R-:W-:-:S04]  /*4d60*/  @P0 LOP3.LUT R5, R5, R4, RZ, 0x3c, !PT ;  /* 0x0000000405050212 */ /* 0x004fc800078e3cff */
        /* <DEDUP_REMOVED lines=138> */
[----:B---3--:R-:W-:Y:S02]  /*5610*/  PRMT R11, RZ, 0x7610, R11 ;  /* 0x00007610ff0b7816 */ /* 0x008fe4000000000b */
[----:B0-----:R-:W-:-:S04]  /*5620*/  @P1 LOP3.LUT R5, R5, R4, RZ, 0x3c, !PT ;  /* 0x0000000405051212 */ /* 0x001fc800078e3cff */
[----:B------:R-:W-:-:S04]  /*5630*/  @P1 LOP3.LUT R4, R5, R4, RZ, 0x3c, !PT ;  /* 0x0000000405041212 */ /* 0x000fc800078e3cff */
[----:B------:R-:W-:-:S05]  /*5640*/  @P1 LOP3.LUT R5, R5, R4, RZ, 0x3c, !PT ;  /* 0x0000000405051212 */ /* 0x000fca00078e3cff */
[----:B------:R0:W3:Y:S04]  /*5650*/  @P1 LDG.E.U16 R11, desc[UR8][R4.64] ;  /* 0x00000008040b1981 */ /* 0x0000e8000c1e1500 */
[----:B------:R-:W0:Y:S04]  /*5660*/  LDL R4, [R1+0x518] ;  /* 0x0005180001047983 */ /* 0x000e280000100800 */
[----:B------:R-:W0:Y:S01]  /*5670*/  LDL R5, [R1+0x51c] ;  /* 0x00051c0001057983 */ /* 0x000e220000100800 */
[----:B------:R-:W-:Y:S02]  /*5680*/  ISETP.GT.AND P2, PT, R3, 0x11, PT ;  /* 0x000000110300780c */ /* 0x000fe40003f44270 */
[----:B------:R-:W-:-:S11]  /*5690*/  PRMT R12, RZ, 0x7610, R12 ;  /* 0x00007610ff0c7816 */ /* 0x000fd6000000000c */
[----:B0-----:R-:W-:-:S04]  /*56a0*/  @P2 LOP3.LUT R5, R5, R4, RZ, 0x3c, !PT ;  /* 0x0000000405052212 */ /* 0x001fc800078e3cff */
        /* <DEDUP_REMOVED lines=583> */
[----:B------:R-:W-:-:S02]  /*7b20*/  PRMT R28, RZ, 0x7610, R28 ;  /* 0x00007610ff1c7816 */ /* 0x000fc4000000001c */
[----:B----4-:R-:W-:-:S04]  /*7b30*/  @P0 LOP3.LUT R5, R5, R4, RZ, 0x3c, !PT ;  /* 0x0000000405050212 */ /* 0x010fc800078e3cff */
[----:B------:R-:W-:-:S04]  /*7b40*/  @P0 LOP3.LUT R4, R5, R4, RZ, 0x3c, !PT ;  /* 0x0000000405040212 */ /* 0x000fc800078e3cff */
[----:B------:R-:W-:-:S05]  /*7b50*/  @P0 LOP3.LUT R5, R5, R4, RZ, 0x3c, !PT ;  /* 0x0000000405050212 */ /* 0x000fca00078e3cff */
[----:B------:R0:W4:Y:S04]  /*7b60*/  @P0 LDG.E.U16 R28, desc[UR8][R4.64] ;  /* 0x00000008041c0981 */ /* 0x000128000c1e1500 */
[----:B------:R-:W0:Y:S04]  /*7b70*/  LDL R4, [R1+0x320] ;  /* 0x0003200001047983 */ /* 0x000e280000100800 */
[----:B------:R-:W0:Y:S01]  /*7b80*/  LDL R5, [R1+0x324] ;  /* 0x0003240001057983 */ /* 0x000e220000100800 */
[----:B---3--:R-:W-:Y:S02]  /*7b90*/  PRMT R2, RZ, 0x7610, R2 ;  /* 0x00007610ff027816 */ /* 0x008fe40000000002 */
[----:B0-----:R-:W-:-:S04]  /*7ba0*/  @P0 LOP3.LUT R5, R5, R4, RZ, 0x3c, !PT ;  /* 0x0000000405050212 */ /* 0x001fc800078e3cff */
[----:B------:R-:W-:-:S04]  /*7bb0*/  @P0 LOP3.LUT R4, R5, R4, RZ, 0x3c, !PT ;  /* 0x0000000405040212 */ /* 0x000fc800078e3cff */
[----:B------:R-:W-:-:S05]  /*7bc0*/  @P0 LOP3.LUT R5, R5, R4, RZ, 0x3c, !PT ;  /* 0x0000000405050212 */ /* 0x000fca00078e3cff */
[----:B------:R-:W3:Y:S01]  /*7bd0*/  @P0 LDG.E.U16 R2, desc[UR8][R4.64] ;  /* 0x0000000804020981 */ /* 0x000ee2000c1e1500 */
[----:B------:R-:W-:-:S03]  /*7be0*/  ISETP.GT.AND P1, PT, R3, 0x31, PT ;  /* 0x000000310300780c */ /* 0x000fc60003f24270 */
[----:B---3--:R0:W-:Y:S04]  /*7bf0*/  STL [R1+0xcc], R2 ;  /* 0x0000cc0201007387 */ /* 0x0081e80000100800 */
[----:B0-----:R-:W3:Y:S04]  /*7c00*/  LDL.LU R2, [R1+0xaa8] ;  /* 0x000aa80001027983 */ /* 0x001ee80000300800 */
[----:B------:R-:W2:Y:S04]  /*7c10*/  LDL R4, [R1+0x318] ;  /* 0x0003180001047983 */ /* 0x000ea80000100800 */
[----:B------:R-:W2:Y:S01]  /*7c20*/  LDL R5, [R1+0x31c] ;  /* 0x00031c0001057983 */ /* 0x000ea20000100800 */
[----:B------:R-:W-:-:S02]  /*7c30*/  PRMT R23, RZ, 0x7610, R23 ;  /* 0x00007610ff177816 */ /* 0x000fc40000000017 */
[----:B--2---:R-:W-:-:S04]  /*7c40*/  @P1 LOP3.LUT R5, R5, R4, RZ, 0x3c, !PT ;  /* 0x0000000405051212 */ /* 0x004fc800078e3cff */
        /* <DEDUP_REMOVED lines=9> */
[----:B------:R-:W3:Y:S04]  /*7ce0*/  @P1 LDG.E.U16 R2, desc[UR8][R4.64] ;  /* 0x0000000804021981 */ /* 0x000ee8000c1e1500 */
[----:B--2---:R-:W-:Y:S01]  /*7cf0*/  STL [R1+0xa6c], R23 ;  /* 0x000a6c1701007387 */ /* 0x004fe20000100800 */
[----:B------:R-:W-:-:S03]  /*7d00*/  ISETP.GT.AND P2, PT, R3, 0x32, PT ;  /* 0x000000320300780c */ /* 0x000fc60003f44270 */
[----:B---3--:R0:W-:Y:S04]  /*7d10*/  STL [R1+0xc4], R2 ;  /* 0x0000c40201007387 */ /* 0x0081e80000100800 */
[----:B0-----:R-:W2:Y:S04]  /*7d20*/  LDL.LU R2, [R1+0xaa4] ;  /* 0x000aa40001027983 */ /* 0x001ea80000300800 */
[----:B------:R-:W3:Y:S04]  /*7d30*/  LDL R4, [R1+0x308] ;  /* 0x0003080001047983 */ /* 0x000ee80000100800 */
[----:B------:R-:W3:Y:S01]  /*7d40*/  LDL R5, [R1+0x30c] ;  /* 0x00030c0001057983 */ /* 0x000ee20000100800 */
[----:B------:R-:W-:-:S02]  /*7d50*/  PRMT R22, RZ, 0x7610, R22 ;  /* 0x00007610ff167816 */ /* 0x000fc40000000016 */
[----:B---3--:R-:W-:-:S04]  /*7d60*/  @P2 LOP3.LUT R5, R5, R4, RZ, 0x3c, !PT ;  /* 0x0000000405052212 */ /* 0x008fc800078e3cff */
[----:B------:R-:W-:-:S04]  /*7d70*/  @P2 LOP3.LUT R4, R5, R4, RZ, 0x3c, !PT ;  /* 0x0000000405042212 */ /* 0x000fc800078e3cff */
[----:B------:R-:W-:-:S05]  /*7d80*/  @P2 LOP3.LUT R5, R5, R4, RZ, 0x3c, !PT ;  /* 0x0000000405052212 */ /* 0x000fca00078e3cff */
[----:B------:R0:W3:Y:S04]  /*7d90*/  @P2 LDG.E.U16 R22, desc[UR8][R4.64] ;  /* 0x0000000804162981 */ /* 0x0000e8000c1e1500 */
[----:B------:R-:W0:Y:S04]  /*7da0*/  LDL R4, [R1+0x300] ;  /* 0x0003000001047983 */ /* 0x000e280000100800 */
[----:B------:R-:W0:Y:S01]  /*7db0*/  LDL R5, [R1+0x304] ;  /* 0x0003040001057983 */ /* 0x000e220000100800 */
[----:B------:R-:W-:Y:S02]  /*7dc0*/  PRMT R27, RZ, 0x7610, R27 ;  /* 0x00007610ff1b7816 */ /* 0x000fe4000000001b */
[----:B0-----:R-:W-:-:S04]  /*7dd0*/  @P2 LOP3.LUT R5, R5, R4, RZ, 0x3c, !PT ;  /* 0x0000000405052212 */ /* 0x001fc800078e3cff */
[----:B------:R-:W-:-:S04]  /*7de0*/  @P2 LOP3.LUT R4, R5, R4, RZ, 0x3c, !PT ;  /* 0x0000000405042212 */ /* 0x000fc800078e3cff */
[----:B------:R-:W-:-:S05]  /*7df0*/  @P2 LOP3.LUT R5, R5, R4, RZ, 0x3c, !PT ;  /* 0x0000000405052212 */ /* 0x000fca00078e3cff */
[----:B------:R-:W2:Y:S04]  /*7e00*/  @P2 LDG.E.U16 R27, desc[UR8][R4.64] ;  /* 0x00000008041b2981 */ /* 0x000ea8000c1e1500 */
[----:B---3--:R-:W-:Y:S01]  /*7e10*/  STL [R1+0xa68], R22 ;  /* 0x000a681601007387 */ /* 0x008fe20000100800 */
[----:B------:R-:W-:-:S03]  /*7e20*/  ISETP.GT.AND P0, PT, R3, 0x33, PT ;  /* 0x000000330300780c */ /* 0x000fc60003f04270 */
[----:B--2---:R0:W-:Y:S04]  /*7e30*/  STL [R1+0x8c], R27 ;  /* 0x00008c1b01007387 */ /* 0x0041e80000100800 */
[----:B0-----:R-:W2:Y:S04]  /*7e40*/  LDL.LU R27, [R1+0xaa0] ;  /* 0x000aa000011b7983 */ /* 0x001ea80000300800 */
[----:B------:R-:W3:Y:S04]  /*7e50*/  LDL R4, [R1+0x2f8] ;  /* 0x0002f80001047983 */ /* 0x000ee80000100800 */
[----:B------:R-:W3:Y:S01]  /*7e60*/  LDL R5, [R1+0x2fc] ;  /* 0x0002fc0001057983 */ /* 0x000ee20000100800 */
[----:B------:R-:W-:-:S02]  /*7e70*/  PRMT R2, RZ, 0x7610, R2 ;  /* 0x00007610ff027816 */ /* 0x000fc40000000002 */
[----:B---3--:R-:W-:-:S04]  /*7e80*/  @P0 LOP3.LUT R5, R5, R4, RZ, 0x3c, !PT ;  /* 0x0000000405050212 */ /* 0x008fc800078e3cff */
[----:B------:R-:W-:-:S04]  /*7e90*/  @P0 LOP3.LUT R4, R5, R4, RZ, 0x3c, !PT ;  /* 0x0000000405040212 */ /* 0x000fc800078e3cff */
[----:B------:R-:W-:-:S05]  /*7ea0*/  @P0 LOP3.LUT R5, R5, R4, RZ, 0x3c, !PT ;  /* 0x0000000405050212 */ /* 0x000fca00078e3cff */
[----:B------:R-:W3:Y:S04]  /*7eb0*/  @P0 LDG.E.U16 R2, desc[UR8][R4.64] ;  /* 0x0000000804020981 */ /* 0x000ee8000c1e1500 */
[----:B---3--:R0:W-:Y:S04]  /*7ec0*/  STL [R1+0x88], R2 ;  /* 0x0000880201007387 */ /* 0x0081e80000100800 */
[----:B0-----:R-:W3:Y:S04]  /*7ed0*/  LDL.LU R2, [R1+0xa9c] ;  /* 0x000a9c0001027983 */ /* 0x001ee80000300800 */
[----:B------:R-:W3:Y:S04]  /*7ee0*/  LDL R4, [R1+0x2f0] ;  /* 0x0002f00001047983 */ /* 0x000ee80000100800 */
[----:B------:R-:W3:Y:S01]  /*7ef0*/  LDL R5, [R1+0x2f4] ;  /* 0x0002f40001057983 */ /* 0x000ee20000100800 */
[----:B--2---:R-:W-:-:S02]  /*7f00*/  PRMT R27, RZ, 0x7610, R27 ;  /* 0x00007610ff1b7816 */ /* 0x004fc4000000001b */
[----:B---3--:R-:W-:-:S04]  /*7f10*/  @P0 LOP3.LUT R5, R5, R4, RZ, 0x3c, !PT ;  /* 0x0000000405050212 */ /* 0x008fc800078e3cff */
[----:B------:R-:W-:-:S04]  /*7f20*/  @P0 LOP3.LUT R4, R5, R4, RZ, 0x3c, !PT ;  /* 0x0000000405040212 */ /* 0x000fc800078e3cff */
[----:B------:R-:W-:-:S05]  /*7f30*/  @P0 LOP3.LUT R5, R5, R4, RZ, 0x3c, !PT ;  /* 0x0000000405050212 */ /* 0x000fca00078e3cff */
[----:B------:R-:W2:Y:S01]  /*7f40*/  @P0 LDG.E.U16 R27, desc[UR8][R4.64] ;  /* 0x00000008041b0981 */ /* 0x000ea2000c1e1500 */
        /* <DEDUP_REMOVED lines=65> */
[----:B------:R-:W2:Y:S04]  /*8360*/  LDL R4, [R1+0x2b0] ;  /* 0x0002b00001047983 */ /* 0x000ea80000100800 */
[----:B------:R-:W2:Y:S01]  /*8370*/  LDL R5, [R1+0x2b4] ;  /* 0x0002b40001057983 */ /* 0x000ea20000100800 */
[----:B------:R-:W-:-:S03]  /*8380*/  PRMT R20, RZ, 0x7610, R20 ;  /* 0x00007610ff147816 */ /* 0x000fc60000000014 */
[----:B---3--:R-:W-:Y:S01]  /*8390*/  STL [R1+0xa00], R29 ;  /* 0x000a001d01007387 */ /* 0x008fe20000100800 */
[----:B--2---:R-:W-:-:S04]  /*83a0*/  @P1 LOP3.LUT R5, R5, R4, RZ, 0x3c, !PT ;  /* 0x0000000405051212 */ /* 0x004fc800078e3cff */
[----:B------:R-:W-:-:S04]  /*83b0*/  @P1 LOP3.LUT R4, R5, R4, RZ, 0x3c, !PT ;  /* 0x0000000405041212 */ /* 0x000fc800078e3cff */
[----:B------:R-:W-:-:S05]  /*83c0*/  @P1 LOP3.LUT R5, R5, R4, RZ, 0x3c, !PT ;  /* 0x0000000405051212 */ /* 0x000fca00078e3cff */
[----:B------:R0:W2:Y:S04]  /*83d0*/  @P1 LDG.E.U16 R20, desc[UR8][R4.64] ;  /* 0x0000000804141981 */ /* 0x0000a8000c1e1500 */
[----:B------:R-:W0:Y:S04]  /*83e0*/  LDL R4, [R1+0x2a8] ;  /* 0x0002a80001047983 */ /* 0x000e280000100800 */
[----:B------:R-:W0:Y:S01]  /*83f0*/  LDL R5, [R1+0x2ac] ;  /* 0x0002ac0001057983 */ /* 0x000e220000100800 */
[----:B------:R-:W-:Y:S02]  /*8400*/  ISETP.GT.AND P0, PT, R3, 0x38, PT ;  /* 0x000000380300780c */ /* 0x000fe40003f04270 */
[----:B------:R-:W-:-:S11]  /*8410*/  PRMT R18, RZ, 0x7610, R18 ;  /* 0x00007610ff127816 */ /* 0x000fd60000000012 */
[----:B0-----:R-:W-:-:S04]  /*8420*/  @P0 LOP3.LUT R5, R5, R4, RZ, 0x3c, !PT ;  /* 0x0000000405050212 */ /* 0x001fc800078e3cff */
[----:B------:R-:W-:-:S04]  /*8430*/  @P0 LOP3.LUT R4, R5, R4, RZ, 0x3c, !PT ;  /* 0x0000000405040212 */ /* 0x000fc800078e3cff */
[----:B------:R-:W-:-:S05]  /*8440*/  @P0 LOP3.LUT R5, R5, R4, RZ, 0x3c, !PT ;  /* 0x0000000405050212 */ /* 0x000fca00078e3cff */
[----:B------:R-:W3:Y:S04]  /*8450*/  @P0 LDG.E.U16 R18, desc[UR8][R4.64] ;  /* 0x0000000804120981 */ /* 0x000ee8000c1e1500 */
[----:B--2---:R-:W-:Y:S04]  /*8460*/  STL [R1+0xa04], R20 ;  /* 0x000a041401007387 */ /* 0x004fe80000100800 */
        /* <DEDUP_REMOVED lines=16> */
[----:B------:R-:W2:Y:S04]  /*8570*/  @P1 LDG.E.U16 R17, desc[UR8][R4.64] ;  /* 0x0000000804111981 */ /* 0x000ea8000c1e1500 */
        /* <DEDUP_REMOVED lines=53> */
[----:B------:R-:W3:Y:S04]  /*88d0*/  LDL R4, [R1+0x634] ;  /* 0x0006340001047983 */ /* 0x000ee80000100800 */
[----:B------:R-:W3:Y:S01]  /*88e0*/  LDL R5, [R1+0x640] ;  /* 0x0006400001057983 */ /* 0x000ee20000100800 */
[----:B------:R-:W-:-:S03]  /*88f0*/  PRMT R29, RZ, 0x7610, R29 ;  /* 0x00007610ff1d7816 */ /* 0x000fc6000000001d */
[----:B--2---:R0:W-:Y:S01]  /*8900*/  STL [R1+0x10], R20 ;  /* 0x0000101401007387 */ /* 0x0041e20000100800 */
[----:B------:R-:W-:Y:S02]  /*8910*/  ISETP.GT.AND P1, PT, R3, 0x3d, PT ;  /* 0x0000003d0300780c */ /* 0x000fe40003f24270 */
[----:B------:R-:W-:Y:S02]  /*8920*/  PRMT R22, RZ, 0x7610, R22 ;  /* 0x00007610ff167816 */ /* 0x000fe40000000016 */
[----:B------:R-:W-:Y:S01]  /*8930*/  PRMT R7, RZ, 0x7610, R7 ;  /* 0x00007610ff077816 */ /* 0x000fe20000000007 */
[----:B0-----:R-:W2:Y:S01]  /*8940*/  LDL R20, [R1+0x660] ;  /* 0x0006600001147983 */ /* 0x001ea20000100800 */
[----:B---3--:R-:W-:-:S04]  /*8950*/  @P0 LOP3.LUT R5, R5, R4, RZ, 0x3c, !PT ;  /* 0x0000000405050212 */ /* 0x008fc800078e3cff */
[----:B------:R-:W-:-:S04]  /*8960*/  @P0 LOP3.LUT R4, R5, R4, RZ, 0x3c, !PT ;  /* 0x0000000405040212 */ /* 0x000fc800078e3cff */
[----:B------:R-:W-:-:S05]  /*8970*/  @P0 LOP3.LUT R5, R5, R4, RZ, 0x3c, !PT ;  /* 0x0000000405050212 */ /* 0x000fca00078e3cff */
[----:B------:R0:W3:Y:S04]  /*8980*/  @P0 LDG.E.U16 R29, desc[UR8][R4.64] ;  /* 0x00000008041d0981 */ /* 0x0000e8000c1e1500 */
[----:B------:R-:W0:Y:S04]  /*8990*/  LDL R4, [R1+0x63c] ;  /* 0x00063c0001047983 */ /* 0x000e280000100800 */
[----:B------:R-:W0:Y:S02]  /*89a0*/  LDL R5, [R1+0x648] ;  /* 0x0006480001057983 */ /* 0x000e240000100800 */
[----:B0-----:R-:W-:-:S04]  /*89b0*/  @P1 LOP3.LUT R5, R5, R4, RZ, 0x3c, !PT ;  /* 0x0000000405051212 */ /* 0x001fc800078e3cff */
[----:B------:R-:W-:-:S04]  /*89c0*/  @P1 LOP3.LUT R4, R5, R4, RZ, 0x3c, !PT ;  /* 0x0000000405041212 */ /* 0x000fc800078e3cff */
[----:B------:R-:W-:-:S05]  /*89d0*/  @P1 LOP3.LUT R5, R5, R4, RZ, 0x3c, !PT ;  /* 0x0000000405051212 */ /* 0x000fca00078e3cff */
[----:B------:R0:W2:Y:S04]  /*89e0*/  @P1 LDG.E.U16 R22, desc[UR8][R4.64] ;  /* 0x0000000804161981 */ /* 0x0000a8000c1e1500 */
[----:B------:R-:W0:Y:S04]  /*89f0*/  LDL R4, [R1+0x644] ;  /* 0x0006440001047983 */ /* 0x000e280000100800 */
[----:B------:R-:W0:Y:S02]  /*8a00*/  LDL R5, [R1+0x64c] ;  /* 0x00064c0001057983 */ /* 0x000e240000100800 */
[----:B0-----:R-:W-:-:S04]  /*8a10*/  @P1 LOP3.LUT R5, R5, R4, RZ, 0x3c, !PT ;  /* 0x0000000405051212 */ /* 0x001fc800078e3cff */
[----:B------:R-:W-:-:S04]  /*8a20*/  @P1 LOP3.LUT R4, R5, R4, RZ, 0x3c, !PT ;  /* 0x0000000405041212 */ /* 0x000fc800078e3cff */
[----:B------:R-:W-:-:S05]  /*8a30*/  @P1 LOP3.LUT R5, R5, R4, RZ, 0x3c, !PT ;  /* 0x0000000405051212 */ /* 0x000fca00078e3cff */
[----:B------:R-:W3:Y:S04]  /*8a40*/  @P1 LDG.E.U16 R7, desc[UR8][R4.64] ;  /* 0x0000000804071981 */ /* 0x000ee8000c1e1500 */
[----:B--2---:R0:W-:Y:S04]  /*8a50*/  STL [R1+0x8], R22 ;  /* 0x0000081601007387 */ /* 0x0041e80000100800 */
[----:B0-----:R-:W2:Y:S04]  /*8a60*/  LDL R22, [R1+0x668] ;  /* 0x0006680001167983 */ /* 0x001ea80000100800 */
[----:B---3--:R0:W-:Y:S04]  /*8a70*/  STL [R1+0x4], R7 ;  /* 0x0000040701007387 */ /* 0x0081e80000100800 */
[----:B0-----:R-:W3:Y:S04]  /*8a80*/  LDL.LU R7, [R1+0xa70] ;  /* 0x000a700001077983 */ /* 0x001ee80000300800 */
[----:B------:R-:W2:Y:S04]  /*8a90*/  LDL R4, [R1+0x630] ;  /* 0x0006300001047983 */ /* 0x000ea80000100800 */
[----:B------:R-:W2:Y:S01]  /*8aa0*/  LDL R5, [R1+0x658] ;  /* 0x0006580001057983 */ /* 0x000ea20000100800 */
[----:B------:R-:W-:-:S02]  /*8ab0*/  ISETP.GT.AND P0, PT, R3, 0x3e, PT ;  /* 0x0000003e0300780c */ /* 0x000fc40003f04270 */
[----:B------:R-:W-:-:S11]  /*8ac0*/  PRMT R2, RZ, 0x7610, R2 ;  /* 0x00007610ff027816 */ /* 0x000fd60000000002 */
[----:B--2---:R-:W-:-:S04]  /*8ad0*/  @P0 LOP3.LUT R5, R5, R4, RZ, 0x3c, !PT ;  /* 0x0000000405050212 */ /* 0x004fc800078e3cff */
[----:B------:R-:W-:-:S04]  /*8ae0*/  @P0 LOP3.LUT R4, R5, R4, RZ, 0x3c, !PT ;  /* 0x0000000405040212 */ /* 0x000fc800078e3cff */
[----:B------:R-:W-:-:S05]  /*8af0*/  @P0 LOP3.LUT R5, R5, R4, RZ, 0x3c, !PT ;  /* 0x0000000405050212 */ /* 0x000fca00078e3cff */
[----:B------:R-:W2:Y:S01]  /*8b00*/  @P0 LDG.E.U16 R2, desc[UR8][R4.64] ;  /* 0x0000000804020981 */ /* 0x000ea2000c1e1500 */
[----:B------:R-:W-:-:S03]  /*8b10*/  PRMT R27, RZ, 0x7610, R27 ;  /* 0x00007610ff1b7816 */ /* 0x000fc6000000001b */
[----:B--2---:R-:W-:Y:S04]  /*8b20*/  STL [R1], R2 ;  /* 0x0000000201007387 */ /* 0x004fe80000100800 */
[----:B------:R-:W2:Y:S01]  /*8b30*/  LDL R5, [R1+0x654] ;  /* 0x0006540001057983 */ /* 0x000ea20000100800 */
[----:B------:R-:W-:Y:S01]  /*8b40*/  @P0 IMAD.MOV.U32 R4, RZ, RZ, R20 ;  /* 0x000000ffff040224 */ /* 0x000fe200078e0014 */
[----:B------:R-:W-:Y:S02]  /*8b50*/  ISETP.GT.AND P1, PT, R3, 0x3f, PT ;  /* 0x0000003f0300780c */ /* 0x000fe40003f24270 */
[----:B------:R-:W-:Y:S01]  /*8b60*/  PRMT R26, RZ, 0x7610, R26 ;  /* 0x00007610ff1a7816 */ /* 0x000fe2000000001a */
[----:B------:R-:W3:Y:S04]  /*8b70*/  LDL R20, [R1+0x6bc] ;  /* 0x0006bc0001147983 */ /* 0x000ee80000100800 */
[----:B--2---:R0:W2:Y:S02]  /*8b80*/  @P0 LDG.E.U16 R27, desc[UR8][R4.64] ;  /* 0x00000008041b0981 */ /* 0x0040a4000c1e1500 */
[----:B0-----:R-:W0:Y:S02]  /*8b90*/  S2R R5, SR_TID.X ;  /* 0x0000000000057919 */ /* 0x001e240000002100 */
[----:B0-----:R-:W-:-:S02]  /*8ba0*/  LOP3.LUT R4, R5, 0x3f, RZ, 0xc0, !PT ;  /* 0x0000003f05047812 */ /* 0x001fc400078ec0ff */
[----:B------:R-:W3:Y:S02]  /*8bb0*/  LDL R5, [R1+0x65c] ;  /* 0x00065c0001057983 */ /* 0x000ee40000100800 */
[----:B------:R-:W-:Y:S01]  /*8bc0*/  ISETP.GE.AND P0, PT, R4, R3, PT ;  /* 0x000000030400720c */ /* 0x000fe20003f06270 */
[----:B------:R-:W-:Y:S01]  /*8bd0*/  @P1 IMAD.MOV.U32 R4, RZ, RZ, R22 ;  /* 0x000000ffff041224 */ /* 0x000fe200078e0016 */
[----:B--2---:R0:W-:Y:S01]  /*8be0*/  STL [R1+0xa28], R27 ;  /* 0x000a281b01007387 */ /* 0x0041e20000100800 */
[----:B------:R-:W-:Y:S02]  /*8bf0*/  PRMT R25, RZ, 0x7610, R25 ;  /* 0x00007610ff197816 */ /* 0x000fe40000000019 */
[----:B------:R-:W-:Y:S01]  /*8c00*/  PRMT R24, RZ, 0x7610, R24 ;  /* 0x00007610ff187816 */ /* 0x000fe20000000018 */
[----:B------:R-:W2:Y:S04]  /*8c10*/  LDL R22, [R1+0x6c8] ;  /* 0x0006c80001167983 */ /* 0x000ea80000100800 */
[----:B0-----:R-:W2:Y:S04]  /*8c20*/  LDL R27, [R1+0x694] ;  /* 0x00069400011b7983 */ /* 0x001ea80000100800 */
[----:B---3--:R0:W3:Y:S04]  /*8c30*/  @P1 LDG.E.U16 R26, desc[UR8][R4.64] ;  /* 0x00000008041a1981 */ /* 0x0080e8000c1e1500 */
[----:B------:R-:W0:Y:S04]  /*8c40*/  LDL R4, [R1+0x664] ;  /* 0x0006640001047983 */ /* 0x000e280000100800 */
[----:B------:R-:W0:Y:S02]  /*8c50*/  LDL R5, [R1+0x698] ;  /* 0x0006980001057983 */ /* 0x000e240000100800 */
[----:B0-----:R-:W-:-:S04]  /*8c60*/  @P1 LOP3.LUT R5, R5, R4, RZ, 0x3c, !PT ;  /* 0x0000000405051212 */ /* 0x001fc800078e3cff */
[----:B------:R-:W-:-:S04]  /*8c70*/  @P1 LOP3.LUT R4, R5, R4, RZ, 0x3c, !PT ;  /* 0x0000000405041212 */ /* 0x000fc800078e3cff */
[----:B------:R-:W-:-:S05]  /*8c80*/  @P1 LOP3.LUT R5, R5, R4, RZ, 0x3c, !PT ;  /* 0x0000000405051212 */ /* 0x000fca00078e3cff */
[----:B------:R0:W4:Y:S04]  /*8c90*/  @P1 LDG.E.U16 R25, desc[UR8][R4.64] ;  /* 0x0000000804191981 */ /* 0x000128000c1e1500 */
[----:B---3--:R1:W-:Y:S01]  /*8ca0*/  STL [R1+0xa08], R26 ;  /* 0x000a081a01007387 */ /* 0x0083e20000100800 */
[----:B0-----:R-:W-:Y:S02]  /*8cb0*/  @!P0 IMAD.MOV.U32 R4, RZ, RZ, R20 ;  /* 0x000000ffff048224 */ /* 0x001fe400078e0014 */
[----:B--2---:R-:W-:Y:S01]  /*8cc0*/  @!P0 IMAD.MOV.U32 R5, RZ, RZ, R27 ;  /* 0x000000ffff058224 */ /* 0x004fe200078e001b */
[----:B------:R-:W-:Y:S06]  /*8cd0*/  BAR.SYNC.DEFER_BLOCKING 0x0 ;  /* 0x0000000000007b1d */ /* 0x000fec0000010000 */
[----:B-1----:R-:W2:Y:S04]  /*8ce0*/  LDL R26, [R1+0x6b8] ;  /* 0x0006b800011a7983 */ /* 0x002ea80000100800 */
[----:B------:R0:W3:Y:S01]  /*8cf0*/  @!P0 LDG.E.U16 R24, desc[UR8][R4.64] ;  /* 0x0000000804188981 */ /* 0x0000e2000c1e1500 */
[----:B------:R-:W-:Y:S01]  /*8d00*/  PRMT R19, RZ, 0x7610, R19 ;  /* 0x00007610ff137816 */ /* 0x000fe20000000013 */
[----:B0-----:R-:W-:-:S02]  /*8d10*/  @!P0 IMAD.MOV.U32 R4, RZ, RZ, R22 ;  /* 0x000000ffff048224 */ /* 0x001fc400078e0016 */
[----:B----4-:R0:W-:Y:S04]  /*8d20*/  STL [R1+0xa0c], R25 ;  /* 0x000a0c1901007387 */ /* 0x0101e80000100800 */
[----:B------:R-:W4:Y:S04]  /*8d30*/  LDL R27, [R1+0x6a8] ;  /* 0x0006a800011b7983 */ /* 0x000f280000100800 */
[----:B------:R-:W4:Y:S04]  /*8d40*/  LDL R20, [R1+0x6ac] ;  /* 0x0006ac0001147983 */ /* 0x000f280000100800 */
[----:B0-----:R-:W4:Y:S01]  /*8d50*/  LDL R25, [R1+0x6c0] ;  /* 0x0006c00001197983 */ /* 0x001f220000100800 */
[----:B--2---:R-:W-:-:S05]  /*8d60*/  @!P0 IMAD.MOV.U32 R5, RZ, RZ, R26 ;  /* 0x000000ffff058224 */ /* 0x004fca00078e001a */
[----:B------:R0:W2:Y:S04]  /*8d70*/  @!P0 LDG.E.U16 R19, desc[UR8][R4.64] ;  /* 0x0000000804138981 */ /* 0x0000a8000c1e1500 */
[----:B---3--:R1:W-:Y:S04]  /*8d80*/  STL [R1+0xa10], R24 ;  /* 0x000a101801007387 */ /* 0x0083e80000100800 */
[----:B------:R-:W0:Y:S04]  /*8d90*/  LDL R4, [R1+0x6b4] ;  /* 0x0006b40001047983 */ /* 0x000e280000100800 */
[----:B------:R-:W0:Y:S04]  /*8da0*/  LDL R5, [R1+0x6c4] ;  /* 0x0006c40001057983 */ /* 0x000e280000100800 */
[----:B-1----:R-:W3:Y:S01]  /*8db0*/  LDL R24, [R1+0x6b0] ;  /* 0x0006b00001187983 */ /* 0x002ee20000100800 */
[----:B------:R-:W-:-:S03]  /*8dc0*/  PRMT R18, RZ, 0x7610, R18 ;  /* 0x00007610ff127816 */ /* 0x000fc60000000012 */
[----:B------:R-:W2:Y:S04]  /*8dd0*/  LDL R26, [R1+0x6a0] ;  /* 0x0006a000011a7983 */ /* 0x000ea80000100800 */
[----:B------:R-:W2:Y:S01]  /*8de0*/  LDL R22, [R1+0x6a4] ;  /* 0x0006a40001167983 */ /* 0x000ea20000100800 */
[----:B0-----:R-:W-:-:S04]  /*8df0*/  @!P0 LOP3.LUT R5, R5, R4, RZ, 0x3c, !PT ;  /* 0x0000000405058212 */ /* 0x001fc800078e3cff */
[----:B------:R-:W-:-:S04]  /*8e00*/  @!P0 LOP3.LUT R4, R5, R4, RZ, 0x3c, !PT ;  /* 0x0000000405048212 */ /* 0x000fc800078e3cff */
[----:B------:R-:W-:-:S05]  /*8e10*/  @!P0 LOP3.LUT R5, R5, R4, RZ, 0x3c, !PT ;  /* 0x0000000405058212 */ /* 0x000fca00078e3cff */
[----:B------:R4:W2:Y:S01]  /*8e20*/  @!P0 LDG.E.U16 R18, desc[UR8][R4.64] ;  /* 0x0000000804128981 */ /* 0x0008a2000c1e1500 */
[----:B------:R-:W-:Y:S02]  /*8e30*/  PRMT R17, RZ, 0x7610, R17 ;  /* 0x00007610ff117816 */ /* 0x000fe40000000011 */
[----:B------:R-:W-:Y:S01]  /*8e40*/  PRMT R16, RZ, 0x7610, R16 ;  /* 0x00007610ff107816 */ /* 0x000fe20000000010 */
[----:B----4-:R-:W-:Y:S02]  /*8e50*/  @!P0 IMAD.MOV.U32 R4, RZ, RZ, R25 ;  /* 0x000000ffff048224 */ /* 0x010fe400078e0019 */
[----:B---3--:R-:W-:-:S05]  /*8e60*/  @!P0 IMAD.MOV.U32 R5, RZ, RZ, R24 ;  /* 0x000000ffff058224 */ /* 0x008fca00078e0018 */
[----:B------:R0:W3:Y:S01]  /*8e70*/  @!P0 LDG.E.U16 R17, desc[UR8][R4.64] ;  /* 0x0000000804118981 */ /* 0x0000e2000c1e1500 */
[----:B------:R-:W-:Y:S01]  /*8e80*/  PRMT R15, RZ, 0x7610, R15 ;  /* 0x00007610ff0f7816 */ /* 0x000fe2000000000f */
[----:B0-----:R-:W-:Y:S02]  /*8e90*/  @!P0 IMAD.MOV.U32 R4, RZ, RZ, R20 ;  /* 0x000000ffff048224 */ /* 0x001fe400078e0014 */
[----:B------:R-:W-:Y:S01]  /*8ea0*/  @!P0 IMAD.MOV.U32 R5, RZ, RZ, R27 ;  /* 0x000000ffff058224 */ /* 0x000fe200078e001b */
[----:B--2---:R-:W-:Y:S04]  /*8eb0*/  STL [R1+0xa14], R19 ;  /* 0x000a141301007387 */ /* 0x004fe80000100800 */
[----:B------:R0:W2:Y:S02]  /*8ec0*/  @!P0 LDG.E.U16 R16, desc[UR8][R4.64] ;  /* 0x0000000804108981 */ /* 0x0000a4000c1e1500 */
[----:B0-----:R-:W-:-:S02]  /*8ed0*/  @!P0 IMAD.MOV.U32 R4, RZ, RZ, R22 ;  /* 0x000000ffff048224 */ /* 0x001fc400078e0016 */
[----:B------:R-:W-:-:S05]  /*8ee0*/  @!P0 IMAD.MOV.U32 R5, RZ, RZ, R26 ;  /* 0x000000ffff058224 */ /* 0x000fca00078e001a */
[----:B------:R-:W4:Y:S04]  /*8ef0*/  @!P0 LDG.E.U16 R15, desc[UR8][R4.64] ;  /* 0x00000008040f8981 */ /* 0x000f28000c1e1500 */
[----:B------:R0:W-:Y:S04]  /*8f00*/  STL [R1+0xa18], R18 ;  /* 0x000a181201007387 */ /* 0x0001e80000100800 */
[----:B------:R-:W4:Y:S04]  /*8f10*/  LDL R25, [R1+0x690] ;  /* 0x0006900001197983 */ /* 0x000f280000100800 */
[----:B------:R-:W4:Y:S04]  /*8f20*/  LDL R24, [R1+0x69c] ;  /* 0x00069c0001187983 */ /* 0x000f280000100800 */
[----:B---3--:R1:W-:Y:S04]  /*8f30*/  STL [R1+0xa1c], R17 ;  /* 0x000a1c1101007387 */ /* 0x0083e80000100800 */
[----:B------:R-:W3:Y:S04]  /*8f40*/  LDL R20, [R1+0x688] ;  /* 0x0006880001147983 */ /* 0x000ee80000100800 */
[----:B0-----:R-:W3:Y:S01]  /*8f50*/  LDL R18, [R1+0x68c] ;  /* 0x00068c0001127983 */ /* 0x001ee20000100800 */
[----:B------:R-:W-:-:S03]  /*8f60*/  PRMT R14, RZ, 0x7610, R14 ;  /* 0x00007610ff0e7816 */ /* 0x000fc6000000000e */
[----:B--2---:R0:W-:Y:S04]  /*8f70*/  STL [R1+0xa20], R16 ;  /* 0x000a201001007387 */ /* 0x0041e80000100800 */
[----:B------:R-:W2:Y:S04]  /*8f80*/  LDL R19, [R1+0x680] ;  /* 0x0006800001137983 */ /* 0x000ea80000100800 */
[----:B-1----:R-:W2:Y:S04]  /*8f90*/  LDL R17, [R1+0x684] ;  /* 0x0006840001117983 */ /* 0x002ea80000100800 */
[----:B------:R-:W2:Y:S04]  /*8fa0*/  LDL.LU R22, [R1+0x200] ;  /* 0x0002000001167983 */ /* 0x000ea80000300800 */
[----:B----4-:R1:W-:Y:S04]  /*8fb0*/  STL [R1+0xa24], R15 ;  /* 0x000a240f01007387 */ /* 0x0103e80000100800 */
[----:B0-----:R-:W4:Y:S04]  /*8fc0*/  LDL R16, [R1+0x678] ;  /* 0x0006780001107983 */ /* 0x001f280000100800 */
[----:B-1----:R-:W4:Y:S01]  /*8fd0*/  LDL R15, [R1+0x67c] ;  /* 0x00067c00010f7983 */ /* 0x002f220000100800 */
[----:B------:R-:W-:-:S02]  /*8fe0*/  @!P0 IMAD.MOV.U32 R5, RZ, RZ, R25 ;  /* 0x000000ffff058224 */ /* 0x000fc400078e0019 */
[----:B------:R-:W-:-:S05]  /*8ff0*/  @!P0 IMAD.MOV.U32 R4, RZ, RZ, R24 ;  /* 0x000000ffff048224 */ /* 0x000fca00078e0018 */
[----:B------:R3:W4:Y:S01]  /*9000*/  @!P0 LDG.E.U16 R14, desc[UR8][R4.64] ;  /* 0x00000008040e8981 */ /* 0x000722000c1e1500 */
[----:B------:R-:W0:Y:S01]  /*9010*/  S2R R2, SR_TID.X ;  /* 0x0000000000027919 */ /* 0x000e220000002100 */
[----:B------:R-:W-:Y:S01]  /*9020*/  PRMT R3, RZ, 0x7610, R3 ;  /* 0x00007610ff037816 */ /* 0x000fe20000000003 */
[----:B---3--:R-:W-:Y:S02]  /*9030*/  @!P0 IMAD.MOV.U32 R5, RZ, RZ, R20 ;  /* 0x000000ffff058224 */ /* 0x008fe400078e0014 */
[----:B------:R-:W-:Y:S01]  /*9040*/  @!P0 IMAD.MOV.U32 R4, RZ, RZ, R18 ;  /* 0x000000ffff048224 */ /* 0x000fe200078e0012 */
[----:B------:R-:W-:-:S04]  /*9050*/  PRMT R7, RZ, 0x7610, R7 ;  /* 0x00007610ff077816 */ /* 0x000fc80000000007 */
[----:B------:R2:W3:Y:S02]  /*9060*/  @!P0 LDG.E.U16 R3, desc[UR8][R4.64] ;  /* 0x0000000804038981 */ /* 0x0004e4000c1e1500 */
[----:B--2---:R-:W-:Y:S02]  /*9070*/  @!P0 IMAD.MOV.U32 R5, RZ, RZ, R19 ;  /* 0x000000ffff058224 */ /* 0x004fe400078e0013 */
[----:B------:R-:W-:-:S05]  /*9080*/  @!P0 IMAD.MOV.U32 R4, RZ, RZ, R17 ;  /* 0x000000ffff048224 */ /* 0x000fca00078e0011 */
[----:B------:R4:W2:Y:S01]  /*9090*/  @!P0 LDG.E.U16 R7, desc[UR8][R4.64] ;  /* 0x0000000804078981 */ /* 0x0008a2000c1e1500 */
[----:B0-----:R-:W-:-:S05]  /*90a0*/  LOP3.LUT R2, R2, 0x3f, RZ, 0xc0, !PT ;  /* 0x0000003f02027812 */ /* 0x001fca00078ec0ff */
[----:B------:R-:W-:Y:S02]  /*90b0*/  IMAD.SHL.U32 R2, R2, 0x2, RZ ;  /* 0x0000000202027824 */ /* 0x000fe400078e00ff */
[----:B----4-:R-:W-:-:S03]  /*90c0*/  @!P0 IMAD.MOV.U32 R5, RZ, RZ, R16 ;  /* 0x000000ffff058224 */ /* 0x010fc600078e0010 */
[----:B------:R0:W-:Y:S01]  /*90d0*/  STS.U16 [R2+UR5], R6 ;  /* 0x0000000602007988 */ /* 0x0001e20008000405 */
[----:B------:R-:W-:Y:S01]  /*90e0*/  @!P0 IMAD.MOV.U32 R4, RZ, RZ, R15 ;  /* 0x000000ffff048224 */ /* 0x000fe200078e000f */
[----:B0-----:R-:W-:-:S06]  /*90f0*/  PRMT R6, RZ, 0x7610, R6 ;  /* 0x00007610ff067816 */ /* 0x001fcc0000000006 */
[----:B------:R0:W4:Y:S04]  /*9100*/  @!P0 LDG.E.U16 R6, desc[UR8][R4.64] ;  /* 0x0000000804068981 */ /* 0x000128000c1e1500 */
[----:B------:R1:W-:Y:S04]  /*9110*/  STL [R1+0xa2c], R14 ;  /* 0x000a2c0e01007387 */ /* 0x0003e80000100800 */
[----:B------:R-:W4:Y:S04]  /*9120*/  LDL R18, [R1+0x670] ;  /* 0x0006700001127983 */ /* 0x000f280000100800 */
[----:B-1----:R-:W4:Y:S04]  /*9130*/  LDL R14, [R1+0x674] ;  /* 0x00067400010e7983 */ /* 0x002f280000100800 */
[----:B---3--:R1:W-:Y:S04]  /*9140*/  STL [R1+0xa34], R3 ;  /* 0x000a340301007387 */ /* 0x0083e80000100800 */
[----:B------:R-:W3:Y:S04]  /*9150*/  LDL R17, [R1+0x650] ;  /* 0x0006500001117983 */ /* 0x000ee80000100800 */
[----:B-1----:R-:W3:Y:S01]  /*9160*/  LDL R3, [R1+0x66c] ;  /* 0x00066c0001037983 */ /* 0x002ee20000100800 */
[----:B0-----:R-:W-:-:S03]  /*9170*/  PRMT R5, RZ, 0x7610, R5 ;  /* 0x00007610ff057816 */ /* 0x001fc60000000005 */
[----:B--2---:R0:W-:Y:S04]  /*9180*/  STL [R1+0xa38], R7 ;  /* 0x000a380701007387 */ /* 0x0041e80000100800 */
[----:B------:R-:W2:Y:S04]  /*9190*/  LDL R16, [R1+0x274] ;  /* 0x0002740001107983 */ /* 0x000ea80000100800 */
[----:B------:R-:W2:Y:S04]  /*91a0*/  LDL R15, [R1+0x278] ;  /* 0x00027800010f7983 */ /* 0x000ea80000100800 */
[----:B------:R-:W-:Y:S04]  /*91b0*/  STS.U16 [R2+UR5+0x800], R8 ;  /* 0x0008000802007988 */ /* 0x000fe80008000405 */
[----:B------:R1:W-:Y:S04]  /*91c0*/  STS.U16 [R2+UR5+0x80], R9 ;  /* 0x0000800902007988 */ /* 0x0003e80008000405 */
[----:B----4-:R-:W-:Y:S04]  /*91d0*/  STL [R1+0xa3c], R6 ;  /* 0x000a3c0601007387 */ /* 0x010fe80000100800 */
[----:B0-----:R-:W4:Y:S01]  /*91e0*/  LDL R7, [R1+0x270] ;  /* 0x0002700001077983 */ /* 0x001f220000100800 */
[----:B-1----:R-:W-:-:S02]  /*91f0*/  @!P0 IMAD.MOV.U32 R9, RZ, RZ, R18 ;  /* 0x000000ffff098224 */ /* 0x002fc400078e0012 */
[----:B------:R-:W-:Y:S02]  /*9200*/  @!P0 IMAD.MOV.U32 R8, RZ, RZ, R14 ;  /* 0x000000ffff088224 */ /* 0x000fe400078e000e */
[----:B------:R-:W4:Y:S04]  /*9210*/  LDL R14, [R1+0x26c] ;  /* 0x00026c00010e7983 */ /* 0x000f280000100800 */
[----:B------:R3:W4:Y:S01]  /*9220*/  @!P0 LDG.E.U16 R5, desc[UR8][R8.64] ;  /* 0x0000000808058981 */ /* 0x000722000c1e1500 */
[----:B------:R-:W-:-:S03]  /*9230*/  PRMT R4, RZ, 0x7610, R4 ;  /* 0x00007610ff047816 */ /* 0x000fc60000000004 */
[----:B------:R0:W-:Y:S01]  /*9240*/  STS.U16 [R2+UR5+0x1000], R10 ;  /* 0x0010000a02007988 */ /* 0x0001e20008000405 */
[----:B---3--:R-:W-:Y:S02]  /*9250*/  @!P0 IMAD.MOV.U32 R9, RZ, RZ, R17 ;  /* 0x000000ffff098224 */ /* 0x008fe400078e0011 */
[----:B------:R-:W-:Y:S01]  /*9260*/  @!P0 IMAD.MOV.U32 R8, RZ, RZ, R3 ;  /* 0x000000ffff088224 */ /* 0x000fe200078e0003 */
[----:B0-----:R-:W-:-:S04]  /*9270*/  PRMT R10, RZ, 0x7610, R10 ;  /* 0x00007610ff0a7816 */ /* 0x001fc8000000000a */
[----:B------:R2:W3:Y:S04]  /*9280*/  @!P0 LDG.E.U16 R4, desc[UR8][R8.64] ;  /* 0x0000000808048981 */ /* 0x0004e8000c1e1500 */
[----:B------:R0:W-:Y:S01]  /*9290*/  STS.U16 [R2+UR5+0x1080], R11 ;  /* 0x0010800b02007988 */ /* 0x0001e20008000405 */
[----:B--2---:R-:W-:Y:S02]  /*92a0*/  @!P0 IMAD.MOV.U32 R8, RZ, RZ, R15 ;  /* 0x000000ffff088224 */ /* 0x004fe400078e000f */
[----:B------:R-:W-:Y:S01]  /*92b0*/  @!P0 IMAD.MOV.U32 R9, RZ, RZ, R16 ;  /* 0x000000ffff098224 */ /* 0x000fe200078e0010 */
[----:B0-----:R-:W-:-:S04]  /*92c0*/  PRMT R11, RZ, 0x7610, R11 ;  /* 0x00007610ff0b7816 */ /* 0x001fc8000000000b */
[----:B------:R4:W2:Y:S02]  /*92d0*/  @!P0 LDG.E.U16 R10, desc[UR8][R8.64] ;  /* 0x00000008080a8981 */ /* 0x0008a4000c1e1500 */
[----:B----4-:R-:W-:Y:S02]  /*92e0*/  @!P0 IMAD.MOV.U32 R8, RZ, RZ, R7 ;  /* 0x000000ffff088224 */ /* 0x010fe400078e0007 */
[----:B------:R-:W-:Y:S01]  /*92f0*/  @!P0 IMAD.MOV.U32 R9, RZ, RZ, R14 ;  /* 0x000000ffff098224 */ /* 0x000fe200078e000e */
[----:B------:R-:W-:Y:S04]  /*9300*/  STL [R1+0xa40], R5 ;  /* 0x000a400501007387 */ /* 0x000fe80000100800 */
[----:B------:R-:W4:Y:S04]  /*9310*/  @!P0 LDG.E.U16 R11, desc[UR8][R8.64] ;  /* 0x00000008080b8981 */ /* 0x000f28000c1e1500 */
[----:B------:R-:W4:Y:S04]  /*9320*/  LDL R6, [R1+0x264] ;  /* 0x0002640001067983 */ /* 0x000f280000100800 */
[----:B------:R-:W4:Y:S04]  /*9330*/  LDL R3, [R1+0x268] ;  /* 0x0002680001037983 */ /* 0x000f280000100800 */
[----:B---3--:R-:W-:Y:S04]  /*9340*/  STL [R1+0xa44], R4 ;  /* 0x000a440401007387 */ /* 0x008fe80000100800 */
[----:B------:R-:W3:Y:S04]  /*9350*/  LDL.LU R18, [R1+0x16c] ;  /* 0x00016c0001127983 */ /* 0x000ee80000300800 */
[----:B------:R-:W3:Y:S04]  /*9360*/  LDL.LU R26, [R1+0x130] ;  /* 0x00013000011a7983 */ /* 0x000ee80000300800 */
[----:B------:R-:W3:Y:S04]  /*9370*/  LDL.LU R27, [R1+0x12c] ;  /* 0x00012c00011b7983 */ /* 0x000ee80000300800 */
[----:B--2---:R0:W-:Y:S04]  /*9380*/  STL [R1+0xa48], R10 ;  /* 0x000a480a01007387 */ /* 0x0041e80000100800 */
[----:B0-----:R-:W2:Y:S04]  /*9390*/  LDL.LU R10, [R1+0x170] ;  /* 0x00017000010a7983 */ /* 0x001ea80000300800 */
[----:B------:R-:W2:Y:S04]  /*93a0*/  LDL.LU R4, [R1+0xcc] ;  /* 0x0000cc0001047983 */ /* 0x000ea80000300800 */
[----:B------:R-:W2:Y:S04]  /*93b0*/  LDL.LU R5, [R1+0x30] ;  /* 0x0000300001057983 */ /* 0x000ea80000300800 */
[----:B------:R0:W-:Y:S04]  /*93c0*/  STS.U16 [R2+UR5+0x1800], R12 ;  /* 0x0018000c02007988 */ /* 0x0001e80008000405 */
[----:B------:R-:W-:Y:S01]  /*93d0*/  STS.U16 [R2+UR5+0x880], R22 ;  /* 0x0008801602007988 */ /* 0x000fe20008000405 */
[----:B0-----:R-:W-:-:S03]  /*93e0*/  PRMT R12, RZ, 0x7610, R12 ;  /* 0x00007610ff0c7816 */ /* 0x001fc6000000000c */
[----:B----4-:R0:W-:Y:S01]  /*93f0*/  STL [R1+0xa4c], R11 ;  /* 0x000a4c0b01007387 */ /* 0x0101e20000100800 */
[----:B------:R-:W-:-:S03]  /*9400*/  @!P0 IMAD.MOV.U32 R9, RZ, RZ, R6 ;  /* 0x000000ffff098224 */ /* 0x000fc600078e0006 */
[----:B0-----:R-:W4:Y:S01]  /*9410*/  LDL R11, [R1+0x260] ;  /* 0x00026000010b7983 */ /* 0x001f220000100800 */
[----:B------:R-:W-:-:S03]  /*9420*/  @!P0 IMAD.MOV.U32 R8, RZ, RZ, R3 ;  /* 0x000000ffff088224 */ /* 0x000fc600078e0003 */
[----:B------:R-:W2:Y:S04]  /*9430*/  LDL.LU R6, [R1+0x254] ;  /* 0x0002540001067983 */ /* 0x000ea80000300800 */
        /* <DEDUP_REMOVED lines=11> */
[----:B------:R4:W2:Y:S04]  /*94f0*/  @!P0 LDG.E.U16 R12, desc[UR8][R8.64] ;  /* 0x00000008080c8981 */ /* 0x0008a8000c1e1500 */
[----:B------:R-:W2:Y:S04]  /*9500*/  LDL R9, [R1+0x25c] ;  /* 0x00025c0001097983 */ /* 0x000ea80000100800 */
[----:B------:R0:W-:Y:S02]  /*9510*/  STS.U16 [R2+UR5+0x1880], R13 ;  /* 0x0018800d02007988 */ /* 0x0001e40008000405 */
[----:B0-----:R-:W-:Y:S01]  /*9520*/  PRMT R13, RZ, 0x7610, R13 ;  /* 0x00007610ff0d7816 */ /* 0x001fe2000000000d */
[----:B----4-:R-:W-:-:S05]  /*9530*/  @!P0 IMAD.MOV.U32 R8, RZ, RZ, R11 ;  /* 0x000000ffff088224 */ /* 0x010fca00078e000b */
[----:B--2---:R-:W2:Y:S04]  /*9540*/  @!P0 LDG.E.U16 R13, desc[UR8][R8.64] ;  /* 0x00000008080d8981 */ /* 0x004ea8000c1e1500 */
[----:B------:R-:W-:Y:S04]  /*9550*/  STL [R1+0xa50], R12 ;  /* 0x000a500c01007387 */ /* 0x000fe80000100800 */
[----:B---3--:R-:W-:Y:S04]  /*9560*/  STS.U16 [R2+UR5+0x2080], R18 ;  /* 0x0020801202007988 */ /* 0x008fe80008000405 */
[----:B------:R-:W-:Y:S04]  /*9570*/  STS.U16 [R2+UR5+0x2800], R26 ;  /* 0x0028001a02007988 */ /* 0x000fe80008000405 */
[----:B------:R-:W-:Y:S04]  /*9580*/  STS.U16 [R2+UR5+0x2880], R27 ;  /* 0x0028801b02007988 */ /* 0x000fe80008000405 */
[----:B------:R-:W-:Y:S04]  /*9590*/  STS.U16 [R2+UR5+0x3880], R23 ;  /* 0x0038801702007988 */ /* 0x000fe80008000405 */
[----:B------:R0:W-:Y:S04]  /*95a0*/  STS.U16 [R2+UR5+0x3000], R28 ;  /* 0x0030001c02007988 */ /* 0x0001e80008000405 */
[----:B------:R-:W-:Y:S01]  /*95b0*/  STS.U16 [R2+UR5+0x2000], R10 ;  /* 0x0020000a02007988 */ /* 0x000fe20008000405 */
[----:B0-----:R-:W-:-:S03]  /*95c0*/  LOP3.LUT R28, R2, 0x10, RZ, 0x3c, !PT ;  /* 0x00000010021c7812 */ /* 0x001fc600078e3cff */
[----:B------:R-:W-:Y:S04]  /*95d0*/  STS.U16 [R2+UR5+0x3080], R4 ;  /* 0x0030800402007988 */ /* 0x000fe80008000405 */
[----:B--2---:R-:W-:Y:S04]  /*95e0*/  STL [R1+0xa54], R13 ;  /* 0x000a540d01007387 */ /* 0x004fe80000100800 */
[----:B------:R-:W2:Y:S04]  /*95f0*/  LDL.LU R18, [R1+0xc4] ;  /* 0x0000c40001127983 */ /* 0x000ea80000300800 */
[----:B------:R-:W3:Y:S04]  /*9600*/  LDL.LU R26, [R1+0x28] ;  /* 0x00002800011a7983 */ /* 0x000ee80000300800 */
[----:B------:R-:W4:Y:S04]  /*9610*/  LDL.LU R27, [R1+0x24] ;  /* 0x00002400011b7983 */ /* 0x000f280000300800 */
[----:B------:R-:W2:Y:S04]  /*9620*/  LDL.LU R23, [R1+0xa6c] ;  /* 0x000a6c0001177983 */ /* 0x000ea80000300800 */
[----:B------:R-:W-:Y:S04]  /*9630*/  STS.U16 [R2+UR5+0x3800], R5 ;  /* 0x0038000502007988 */ /* 0x000fe80008000405 */
[----:B------:R-:W-:Y:S04]  /*9640*/  STS.U16 [R28+UR5+0x100], R6 ;  /* 0x000100061c007988 */ /* 0x000fe80008000405 */
[----:B------:R0:W-:Y:S04]  /*9650*/  STS.U16 [R28+UR5+0x180], R20 ;  /* 0x000180141c007988 */ /* 0x0001e80008000405 */
[----:B------:R-:W-:Y:S04]  /*9660*/  STS.U16 [R28+UR5+0x900], R7 ;  /* 0x000900071c007988 */ /* 0x000fe80008000405 */
        /* <DEDUP_REMOVED lines=8> */
[----:B0-----:R-:W4:Y:S04]  /*96f0*/  LDL.LU R20, [R1+0x24c] ;  /* 0x00024c0001147983 */ /* 0x001f280000300800 */
[----:B------:R0:W-:Y:S04]  /*9700*/  STS.U16 [R28+UR5+0x2980], R22 ;  /* 0x002980161c007988 */ /* 0x0001e80008000405 */
[----:B0-----:R-:W4:Y:S04]  /*9710*/  LDL.LU R22, [R1+0x248] ;  /* 0x0002480001167983 */ /* 0x001f280000300800 */
[----:B------:R-:W4:Y:S04]  /*9720*/  LDL.LU R13, [R1+0x1d8] ;  /* 0x0001d800010d7983 */ /* 0x000f280000300800 */
[----:B------:R-:W4:Y:S04]  /*9730*/  LDL.LU R8, [R1+0x1d4] ;  /* 0x0001d40001087983 */ /* 0x000f280000300800 */
[----:B------:R-:W4:Y:S04]  /*9740*/  LDL.LU R9, [R1+0x1a0] ;  /* 0x0001a00001097983 */ /* 0x000f280000300800 */
[----:B------:R-:W4:Y:S04]  /*9750*/  LDL.LU R12, [R1+0x19c] ;  /* 0x00019c00010c7983 */ /* 0x000f280000300800 */
[----:B------:R-:W4:Y:S04]  /*9760*/  LDL.LU R11, [R1+0x160] ;  /* 0x00016000010b7983 */ /* 0x000f280000300800 */
[----:B------:R-:W4:Y:S04]  /*9770*/  LDL.LU R19, [R1+0x15c] ;  /* 0x00015c0001137983 */ /* 0x000f280000300800 */
[----:B------:R-:W4:Y:S04]  /*9780*/  LDL.LU R24, [R1+0x120] ;  /* 0x0001200001187983 */ /* 0x000f280000300800 */
[----:B------:R-:W4:Y:S04]  /*9790*/  LDL.LU R25, [R1+0x11c] ;  /* 0x00011c0001197983 */ /* 0x000f280000300800 */
[----:B--2---:R0:W-:Y:S04]  /*97a0*/  STS.U16 [R28+UR5+0x3100], R23 ;  /* 0x003100171c007988 */ /* 0x0041e80008000405 */
[----:B------:R-:W-:Y:S01]  /*97b0*/  STS.U16 [R28+UR5+0x3180], R18 ;  /* 0x003180121c007988 */ /* 0x000fe20008000405 */
[----:B0-----:R-:W-:-:S03]  /*97c0*/  LOP3.LUT R23, R2, 0x20, RZ, 0x3c, !PT ;  /* 0x0000002002177812 */ /* 0x001fc600078e3cff */
[----:B------:R-:W2:Y:S04]  /*97d0*/  LDL.LU R2, [R1+0x214] ;  /* 0x0002140001027983 */ /* 0x000ea80000300800 */
[----:B------:R-:W2:Y:S04]  /*97e0*/  LDL.LU R10, [R1+0x8c] ;  /* 0x00008c00010a7983 */ /* 0x000ea80000300800 */
[----:B------:R-:W2:Y:S04]  /*97f0*/  LDL.LU R4, [R1+0x20] ;  /* 0x0000200001047983 */ /* 0x000ea80000300800 */
[----:B---3--:R-:W-:Y:S04]  /*9800*/  STS.U16 [R28+UR5+0x3900], R26 ;  /* 0x0039001a1c007988 */ /* 0x008fe80008000405 */
[----:B------:R-:W3:Y:S04]  /*9810*/  LDL.LU R5, [R1+0x1c] ;  /* 0x00001c0001057983 */ /* 0x000ee80000300800 */
[----:B----4-:R-:W-:Y:S04]  /*9820*/  STS.U16 [R28+UR5+0x3980], R27 ;  /* 0x0039801b1c007988 */ /* 0x010fe80008000405 */
[----:B------:R0:W-:Y:S04]  /*9830*/  STL [R1+0xa58], R28 ;  /* 0x000a581c01007387 */ /* 0x0001e80000100800 */
[----:B0-----:R-:W4:Y:S04]  /*9840*/  LDL.LU R28, [R1+0x210] ;  /* 0x00021000011c7983 */ /* 0x001f280000300800 */
[----:B------:R-:W3:Y:S04]  /*9850*/  LDL.LU R6, [R1+0x244] ;  /* 0x0002440001067983 */ /* 0x000ee80000300800 */
        /* <DEDUP_REMOVED lines=8> */
[----:B------:R0:W-:Y:S04]  /*98e0*/  STS.U16 [R23+UR5+0x200], R20 ;  /* 0x0002001417007988 */ /* 0x0001e80008000405 */
[----:B------:R-:W3:Y:S04]  /*98f0*/  LDL.LU R27, [R1+0x154] ;  /* 0x00015400011b7983 */ /* 0x000ee80000300800 */
[----:B------:R1:W-:Y:S04]  /*9900*/  STS.U16 [R23+UR5+0x280], R22 ;  /* 0x0002801617007988 */ /* 0x0003e80008000405 */
[----:B0-----:R-:W3:Y:S04]  /*9910*/  LDL.LU R20, [R1+0x118] ;  /* 0x0001180001147983 */ /* 0x001ee80000300800 */
[----:B-1----:R-:W3:Y:S04]  /*9920*/  LDL.LU R22, [R1+0xa68] ;  /* 0x000a680001167983 */ /* 0x002ee80000300800 */
[----:B--2---:R-:W-:Y:S04]  /*9930*/  STS.U16 [R23+UR5+0xa00], R2 ;  /* 0x000a000217007988 */ /* 0x004fe80008000405 */
[----:B----4-:R-:W-:Y:S04]  /*9940*/  STS.U16 [R23+UR5+0xa80], R28 ;  /* 0x000a801c17007988 */ /* 0x010fe80008000405 */
[----:B------:R-:W-:Y:S04]  /*9950*/  STS.U16 [R23+UR5+0x1200], R13 ;  /* 0x0012000d17007988 */ /* 0x000fe80008000405 */
[----:B------:R-:W-:Y:S04]  /*9960*/  STS.U16 [R23+UR5+0x1280], R8 ;  /* 0x0012800817007988 */ /* 0x000fe80008000405 */
[----:B------:R-:W-:Y:S04]  /*9970*/  STS.U16 [R23+UR5+0x1a00], R9 ;  /* 0x001a000917007988 */ /* 0x000fe80008000405 */
[----:B------:R-:W-:Y:S04]  /*9980*/  STS.U16 [R23+UR5+0x1a80], R12 ;  /* 0x001a800c17007988 */ /* 0x000fe80008000405 */
[----:B------:R-:W-:Y:S04]  /*9990*/  STS.U16 [R23+UR5+0x2200], R11 ;  /* 0x0022000b17007988 */ /* 0x000fe80008000405 */
[----:B------:R0:W-:Y:S04]  /*99a0*/  STS.U16 [R23+UR5+0x2280], R19 ;  /* 0x0022801317007988 */ /* 0x0001e80008000405 */
[----:B------:R1:W-:Y:S04]  /*99b0*/  STS.U16 [R23+UR5+0x2a00], R24 ;  /* 0x002a001817007988 */ /* 0x0003e80008000405 */
[----:B------:R2:W-:Y:S04]  /*99c0*/  STS.U16 [R23+UR5+0x2a80], R25 ;  /* 0x002a801917007988 */ /* 0x0005e80008000405 */
[----:B0-----:R-:W4:Y:S04]  /*99d0*/  LDL.LU R19, [R1+0x114] ;  /* 0x0001140001137983 */ /* 0x001f280000300800 */
[----:B-1----:R-:W4:Y:S04]  /*99e0*/  LDL.LU R24, [R1+0x88] ;  /* 0x0000880001187983 */ /* 0x002f280000300800 */
[----:B--2---:R-:W2:Y:S01]  /*99f0*/  LDL.LU R25, [R1+0x84] ;  /* 0x0000840001197983 */ /* 0x004ea20000300800 */
[----:B------:R-:W0:Y:S03]  /*9a00*/  S2R R2, SR_TID.X ;  /* 0x0000000000027919 */ /* 0x000e260000002100 */
[----:B------:R-:W-:Y:S04]  /*9a10*/  STL [R1+0xa5c], R23 ;  /* 0x000a5c1701007387 */ /* 0x000fe80000100800 */
[----:B---3--:R1:W-:Y:S04]  /*9a20*/  STS.U16 [R23+UR5+0x3200], R22 ;  /* 0x0032001617007988 */ /* 0x0083e80008000405 */
[----:B------:R-:W-:Y:S04]  /*9a30*/  STS.U16 [R23+UR5+0x3280], R10 ;  /* 0x0032800a17007988 */ /* 0x000fe80008000405 */
[----:B------:R-:W-:Y:S01]  /*9a40*/  STS.U16 [R23+UR5+0x3a00], R4 ;  /* 0x003a000417007988 */ /* 0x000fe20008000405 */
[----:B0-----:R-:W-:-:S05]  /*9a50*/  LOP3.LUT R2, R2, 0x3f, RZ, 0xc0, !PT ;  /* 0x0000003f02027812 */ /* 0x001fca00078ec0ff */
[----:B------:R-:W-:Y:S01]  /*9a60*/  IMAD.SHL.U32 R2, R2, 0x2, RZ ;  /* 0x0000000202027824 */ /* 0x000fe200078e00ff */
[----:B------:R0:W-:Y:S04]  /*9a70*/  STS.U16 [R23+UR5+0x3a80], R5 ;  /* 0x003a800517007988 */ /* 0x0001e80008000405 */
[----:B-1----:R-:W-:-:S05]  /*9a80*/  LOP3.LUT R22, R2, 0x30, RZ, 0x3c, !PT ;  /* 0x0000003002167812 */ /* 0x002fca00078e3cff */
[----:B------:R-:W-:Y:S04]  /*9a90*/  STS.U16 [R22+UR5+0x300], R6 ;  /* 0x0003000616007988 */ /* 0x000fe80008000405 */
[----:B0-----:R-:W3:Y:S04]  /*9aa0*/  LDL.LU R23, [R1+0x23c] ;  /* 0x00023c0001177983 */ /* 0x001ee80000300800 */
[----:B------:R-:W-:Y:S04]  /*9ab0*/  STS.U16 [R22+UR5+0x380], R7 ;  /* 0x0003800716007988 */ /* 0x000fe80008000405 */
[----:B------:R-:W3:Y:S04]  /*9ac0*/  LDL.LU R28, [R1+0x238] ;  /* 0x00023800011c7983 */ /* 0x000ee80000300800 */
        /* <DEDUP_REMOVED lines=12> */
[----:B------:R0:W-:Y:S04]  /*9b90*/  STS.U16 [R22+UR5+0x2300], R26 ;  /* 0x0023001a16007988 */ /* 0x0001e80008000405 */
[----:B------:R-:W3:Y:S04]  /*9ba0*/  LDL.LU R5, [R1+0x150] ;  /* 0x0001500001057983 */ /* 0x000ee80000300800 */
[----:B------:R1:W-:Y:S04]  /*9bb0*/  STS.U16 [R22+UR5+0x2380], R27 ;  /* 0x0023801b16007988 */ /* 0x0003e80008000405 */
[----:B0-----:R-:W3:Y:S04]  /*9bc0*/  LDL.LU R26, [R1+0x14c] ;  /* 0x00014c00011a7983 */ /* 0x001ee80000300800 */
[----:B-1----:R-:W3:Y:S04]  /*9bd0*/  LDL.LU R27, [R1+0x110] ;  /* 0x00011000011b7983 */ /* 0x002ee80000300800 */
[----:B------:R0:W-:Y:S04]  /*9be0*/  STS.U16 [R22+UR5+0x2b00], R20 ;  /* 0x002b001416007988 */ /* 0x0001e80008000405 */
[----:B0-----:R-:W3:Y:S04]  /*9bf0*/  LDL.LU R20, [R1+0xfc] ;  /* 0x0000fc0001147983 */ /* 0x001ee80000300800 */
[----:B----4-:R-:W-:Y:S04]  /*9c00*/  STS.U16 [R22+UR5+0x2b80], R19 ;  /* 0x002b801316007988 */ /* 0x010fe80008000405 */
[----:B------:R-:W-:Y:S04]  /*9c10*/  STS.U16 [R22+UR5+0x3300], R24 ;  /* 0x0033001816007988 */ /* 0x000fe80008000405 */
[----:B--2---:R-:W-:Y:S04]  /*9c20*/  STS.U16 [R22+UR5+0x3380], R25 ;  /* 0x0033801916007988 */ /* 0x004fe80008000405 */
[----:B------:R0:W-:Y:S04]  /*9c30*/  STS.U16 [R22+UR5+0x3b00], R0 ;  /* 0x003b000016007988 */ /* 0x0001e80008000405 */
[----:B0-----:R-:W2:Y:S04]  /*9c40*/  LDL.LU R0, [R1+0xa64] ;  /* 0x000a640001007983 */ /* 0x001ea80000300800 */
        /* <DEDUP_REMOVED lines=10> */
[----:B------:R0:W-:Y:S04]  /*9cf0*/  STS.U16 [R22+UR5+0x3b80], R21 ;  /* 0x003b801516007988 */ /* 0x0001e80008000405 */
[----:B------:R-:W4:Y:S04]  /*9d00*/  LDL.LU R25, [R1+0x148] ;  /* 0x0001480001197983 */ /* 0x000f280000300800 */
[----:B0-----:R-:W4:Y:S01]  /*9d10*/  LDL.LU R21, [R1+0x144] ;  /* 0x0001440001157983 */ /* 0x001f220000300800 */
[----:B------:R-:W-:-:S05]  /*9d20*/  LOP3.LUT R9, R2, 0x40, RZ, 0x3c, !PT ;  /* 0x0000004002097812 */ /* 0x000fca00078e3cff */
[----:B---3--:R-:W-:Y:S04]  /*9d30*/  STS.U16 [R9+UR5+0x400], R23 ;  /* 0x0004001709007988 */ /* 0x008fe80008000405 */
[----:B------:R-:W-:Y:S04]  /*9d40*/  STS.U16 [R9+UR5+0x480], R28 ;  /* 0x0004801c09007988 */ /* 0x000fe80008000405 */
[----:B------:R-:W-:Y:S04]  /*9d50*/  STS.U16 [R9+UR5+0xc00], R13 ;  /* 0x000c000d09007988 */ /* 0x000fe80008000405 */
[----:B------:R-:W-:Y:S04]  /*9d60*/  STS.U16 [R9+UR5+0xc80], R8 ;  /* 0x000c800809007988 */ /* 0x000fe80008000405 */
[----:B------:R-:W-:Y:S04]  /*9d70*/  STS.U16 [R9+UR5+0x1400], R12 ;  /* 0x0014000c09007988 */ /* 0x000fe80008000405 */
[----:B------:R-:W-:Y:S04]  /*9d80*/  STS.U16 [R9+UR5+0x1480], R11 ;  /* 0x0014800b09007988 */ /* 0x000fe80008000405 */
[----:B------:R-:W-:Y:S04]  /*9d90*/  STL [R1+0xa60], R22 ;  /* 0x000a601601007387 */ /* 0x000fe80000100800 */
[----:B------:R-:W-:Y:S04]  /*9da0*/  STS.U16 [R9+UR5+0x1c00], R10 ;  /* 0x001c000a09007988 */ /* 0x000fe80008000405 */
[----:B------:R-:W-:Y:S04]  /*9db0*/  STS.U16 [R9+UR5+0x1c80], R4 ;  /* 0x001c800409007988 */ /* 0x000fe80008000405 */
[----:B------:R-:W-:Y:S04]  /*9dc0*/  STS.U16 [R9+UR5+0x2400], R5 ;  /* 0x0024000509007988 */ /* 0x000fe80008000405 */
[----:B------:R0:W-:Y:S04]  /*9dd0*/  STS.U16 [R9+UR5+0x2480], R26 ;  /* 0x0024801a09007988 */ /* 0x0001e80008000405 */
[----:B------:R1:W-:Y:S04]  /*9de0*/  STS.U16 [R9+UR5+0x2c00], R27 ;  /* 0x002c001b09007988 */ /* 0x0003e80008000405 */
[----:B0-----:R-:W3:Y:S04]  /*9df0*/  LDL.LU R26, [R1+0xf8] ;  /* 0x0000f800011a7983 */ /* 0x001ee80000300800 */
[----:B-1----:R-:W3:Y:S04]  /*9e00*/  LDL.LU R27, [R1+0xf4] ;  /* 0x0000f400011b7983 */ /* 0x002ee80000300800 */
[----:B------:R0:W-:Y:S04]  /*9e10*/  STS.U16 [R9+UR5+0x2c80], R20 ;  /* 0x002c801409007988 */ /* 0x0001e80008000405 */
[----:B0-----:R-:W3:Y:S04]  /*9e20*/  LDL.LU R20, [R1+0x58] ;  /* 0x0000580001147983 */ /* 0x001ee80000300800 */
[----:B--2---:R0:W-:Y:S04]  /*9e30*/  STS.U16 [R9+UR5+0x3400], R0 ;  /* 0x0034000009007988 */ /* 0x0041e80008000405 */
[----:B----4-:R-:W-:Y:S04]  /*9e40*/  STS.U16 [R9+UR5+0x3480], R6 ;  /* 0x0034800609007988 */ /* 0x010fe80008000405 */
[----:B------:R-:W-:Y:S01]  /*9e50*/  STS.U16 [R9+UR5+0x3c00], R7 ;  /* 0x003c000709007988 */ /* 0x000fe20008000405 */
[----:B0-----:R-:W-:-:S03]  /*9e60*/  LOP3.LUT R0, R2, 0x50, RZ, 0x3c, !PT ;  /* 0x0000005002007812 */ /* 0x001fc600078e3cff */
[----:B------:R0:W-:Y:S04]  /*9e70*/  STS.U16 [R9+UR5+0x3c80], R29 ;  /* 0x003c801d09007988 */ /* 0x0001e80008000405 */
[----:B------:R1:W-:Y:S04]  /*9e80*/  STS.U16 [R0+UR5+0x500], R3 ;  /* 0x0005000300007988 */ /* 0x0003e80008000405 */
[----:B0-----:R-:W2:Y:S04]  /*9e90*/  LDL.LU R29, [R1+0x54] ;  /* 0x00005400011d7983 */ /* 0x001ea80000300800 */
[----:B------:R-:W4:Y:S04]  /*9ea0*/  LDL.LU R22, [R1+0x8] ;  /* 0x0000080001167983 */ /* 0x000f280000300800 */
[----:B------:R-:W4:Y:S04]  /*9eb0*/  LDL.LU R23, [R1+0x4] ;  /* 0x0000040001177983 */ /* 0x000f280000300800 */
[----:B------:R-:W4:Y:S04]  /*9ec0*/  LDL.LU R28, [R1+0x22c] ;  /* 0x00022c00011c7983 */ /* 0x000f280000300800 */
[----:B------:R-:W-:Y:S04]  /*9ed0*/  STS.U16 [R0+UR5+0x580], R14 ;  /* 0x0005800e00007988 */ /* 0x000fe80008000405 */
        /* <DEDUP_REMOVED lines=15> */
[----:B------:R0:W-:Y:S04]  /*9fd0*/  STS.U16 [R0+UR5+0x2580], R21 ;  /* 0x0025801500007988 */ /* 0x0001e80008000405 */
[----:B-1----:R-:W4:Y:S04]  /*9fe0*/  LDL.LU R3, [R1+0x13c] ;  /* 0x00013c0001037983 */ /* 0x002f280000300800 */
[----:B0-----:R-:W4:Y:S01]  /*9ff0*/  LDL.LU R21, [R1+0xf0] ;  /* 0x0000f00001157983 */ /* 0x001f220000300800 */
[----:B------:R-:W-:-:S03]  /*a000*/  LOP3.LUT R8, R2, 0x60, RZ, 0x3c, !PT ;  /* 0x0000006002087812 */ /* 0x000fc600078e3cff */
[----:B------:R-:W4:Y:S04]  /*a010*/  LDL.LU R14, [R1+0x3c] ;  /* 0x00003c00010e7983 */ /* 0x000f280000300800 */
[----:B---3--:R-:W-:Y:S04]  /*a020*/  STS.U16 [R0+UR5+0x2d00], R26 ;  /* 0x002d001a00007988 */ /* 0x008fe80008000405 */
[----:B------:R0:W-:Y:S04]  /*a030*/  STS.U16 [R0+UR5+0x2d80], R27 ;  /* 0x002d801b00007988 */ /* 0x0001e80008000405 */
[----:B0-----:R-:W3:Y:S04]  /*a040*/  LDL.LU R27, [R1] ;  /* 0x00000000011b7983 */ /* 0x001ee80000300800 */
        /* <DEDUP_REMOVED lines=10> */
[----:B0-----:R-:W3:Y:S04]  /*a0f0*/  LDL.LU R20, [R1+0x138] ;  /* 0x0001380001147983 */ /* 0x001ee80000300800 */
[----:B--2---:R0:W-:Y:S04]  /*a100*/  STS.U16 [R0+UR5+0x3580], R29 ;  /* 0x0035801d00007988 */ /* 0x0041e80008000405 */
[----:B----4-:R1:W-:Y:S04]  /*a110*/  STS.U16 [R0+UR5+0x3d00], R22 ;  /* 0x003d001600007988 */ /* 0x0103e80008000405 */
[----:B------:R2:W-:Y:S04]  /*a120*/  STS.U16 [R0+UR5+0x3d80], R23 ;  /* 0x003d801700007988 */ /* 0x0005e80008000405 */
[----:B0-----:R-:W4:Y:S04]  /*a130*/  LDL.LU R29, [R1+0x134] ;  /* 0x00013400011d7983 */ /* 0x001f280000300800 */
[----:B-1----:R-:W4:Y:S04]  /*a140*/  LDL.LU R22, [R1+0xa60] ;  /* 0x000a600001167983 */ /* 0x002f280000300800 */
[----:B--2---:R-:W2:Y:S04]  /*a150*/  LDL.LU R23, [R1+0xa5c] ;  /* 0x000a5c0001177983 */ /* 0x004ea80000300800 */
[----:B------:R0:W-:Y:S04]  /*a160*/  STS.U16 [R8+UR5+0x600], R28 ;  /* 0x0006001c08007988 */ /* 0x0001e80008000405 */
[----:B------:R1:W-:Y:S04]  /*a170*/  STS.U16 [R8+UR5+0x680], R13 ;  /* 0x0006800d08007988 */ /* 0x0003e80008000405 */
[----:B------:R1:W-:Y:S04]  /*a180*/  STS.U16 [R8+UR5+0xe00], R12 ;  /* 0x000e000c08007988 */ /* 0x0003e80008000405 */
[----:B0-----:R-:W2:Y:S04]  /*a190*/  LDL.LU R28, [R1+0xa58] ;  /* 0x000a5800011c7983 */ /* 0x001ea80000300800 */
[----:B-1----:R-:W2:Y:S04]  /*a1a0*/  LDL.LU R13, [R1+0xa54] ;  /* 0x000a5400010d7983 */ /* 0x002ea80000300800 */
[----:B------:R-:W2:Y:S04]  /*a1b0*/  LDL.LU R12, [R1+0xa50] ;  /* 0x000a5000010c7983 */ /* 0x000ea80000300800 */
        /* <DEDUP_REMOVED lines=14> */
[----:B0-----:R-:W2:Y:S04]  /*a2a0*/  LDL.LU R3, [R1+0xa34] ;  /* 0x000a340001037983 */ /* 0x001ea80000300800 */
[----:B-1----:R-:W2:Y:S04]  /*a2b0*/  LDL.LU R21, [R1+0xa30] ;  /* 0x000a300001157983 */ /* 0x002ea80000300800 */
[----:B---3--:R0:W-:Y:S02]  /*a2c0*/  STS.U16 [R8+UR5+0x2e80], R2 ;  /* 0x002e800208007988 */ /* 0x0081e40008000405 */
[----:B0-----:R-:W0:Y:S02]  /*a2d0*/  S2R R2, SR_TID.X ;  /* 0x0000000000027919 */ /* 0x001e240000002100 */
[----:B0-----:R-:W-:-:S05]  /*a2e0*/  LOP3.LUT R2, R2, 0x3f, RZ, 0xc0, !PT ;  /* 0x0000003f02027812 */ /* 0x001fca00078ec0ff */
[----:B------:R-:W-:Y:S01]  /*a2f0*/  IMAD.SHL.U32 R2, R2, 0x2, RZ ;  /* 0x0000000202027824 */ /* 0x000fe200078e00ff */
[----:B--2---:R0:W-:Y:S04]  /*a300*/  STS.U16 [R8+UR5+0x3600], R21 ;  /* 0x0036001508007988 */ /* 0x0041e80008000405 */
[----:B------:R1:W-:Y:S04]  /*a310*/  STS.U16 [R8+UR5+0x3680], R14 ;  /* 0x0036800e08007988 */ /* 0x0003e80008000405 */
[----:B------:R2:W-:Y:S01]  /*a320*/  STS.U16 [R8+UR5+0x3e00], R27 ;  /* 0x003e001b08007988 */ /* 0x0005e20008000405 */
[----:B0-----:R-:W-:-:S03]  /*a330*/  LOP3.LUT R21, R2, 0x70, RZ, 0x3c, !PT ;  /* 0x0000007002157812 */ /* 0x001fc600078e3cff */
[----:B------:R-:W3:Y:S04]  /*a340*/  LDL.LU R2, [R1+0xd8] ;  /* 0x0000d80001027983 */ /* 0x000ee80000300800 */
[----:B-1----:R-:W3:Y:S04]  /*a350*/  LDL.LU R14, [R1+0xa2c] ;  /* 0x000a2c00010e7983 */ /* 0x002ee80000300800 */
[----:B--2---:R-:W2:Y:S04]  /*a360*/  LDL.LU R27, [R1+0xa28] ;  /* 0x000a2800011b7983 */ /* 0x004ea80000300800 */
[----:B--2---:R0:W-:Y:S04]  /*a370*/  STS.U16 [R8+UR5+0x3e80], R27 ;  /* 0x003e801b08007988 */ /* 0x0041e80008000405 */
[----:B------:R1:W-:Y:S04]  /*a380*/  STS.U16 [R21+UR5+0x700], R15 ;  /* 0x0007000f15007988 */ /* 0x0003e80008000405 */
[----:B------:R2:W-:Y:S04]  /*a390*/  STS.U16 [R21+UR5+0x780], R16 ;  /* 0x0007801015007988 */ /* 0x0005e80008000405 */
[----:B0-----:R-:W3:Y:S04]  /*a3a0*/  LDL.LU R27, [R1+0xd4] ;  /* 0x0000d400011b7983 */ /* 0x001ee80000300800 */
[----:B-1----:R-:W3:Y:S04]  /*a3b0*/  LDL.LU R15, [R1+0xa24] ;  /* 0x000a2400010f7983 */ /* 0x002ee80000300800 */
[----:B--2---:R-:W2:Y:S04]  /*a3c0*/  LDL.LU R16, [R1+0xa20] ;  /* 0x000a200001107983 */ /* 0x004ea80000300800 */
[----:B------:R0:W-:Y:S04]  /*a3d0*/  STS.U16 [R21+UR5+0xf00], R17 ;  /* 0x000f001115007988 */ /* 0x0001e80008000405 */
[----:B------:R1:W-:Y:S04]  /*a3e0*/  STS.U16 [R21+UR5+0xf80], R18 ;  /* 0x000f801215007988 */ /* 0x0003e80008000405 */
[----:B------:R4:W-:Y:S04]  /*a3f0*/  STS.U16 [R21+UR5+0x1700], R19 ;  /* 0x0017001315007988 */ /* 0x0009e80008000405 */
[----:B0-----:R-:W2:Y:S04]  /*a400*/  LDL.LU R17, [R1+0xa1c] ;  /* 0x000a1c0001117983 */ /* 0x001ea80000300800 */
[----:B-1----:R-:W2:Y:S04]  /*a410*/  LDL.LU R18, [R1+0xa18] ;  /* 0x000a180001127983 */ /* 0x002ea80000300800 */
[----:B----4-:R-:W4:Y:S04]  /*a420*/  LDL.LU R19, [R1+0xa14] ;  /* 0x000a140001137983 */ /* 0x010f280000300800 */
        /* <DEDUP_REMOVED lines=14> */
[----:B------:R-:W-:Y:S04]  /*a510*/  STS.U16 [R21+UR5+0x2f80], R27 ;  /* 0x002f801b15007988 */ /* 0x000fe80008000405 */
[----:B--2---:R-:W-:Y:S04]  /*a520*/  STS.U16 [R21+UR5+0x3700], R29 ;  /* 0x0037001d15007988 */ /* 0x004fe80008000405 */
[----:B------:R0:W-:Y:S04]  /*a530*/  STS.U16 [R21+UR5+0x3780], R20 ;  /* 0x0037801415007988 */ /* 0x0001e80008000405 */
[----:B0-----:R-:W2:Y:S04]  /*a540*/  LDL R20, [R1+0x10c] ;  /* 0x00010c0001147983 */ /* 0x001ea80000100800 */
[----:B------:R-:W-:Y:S04]  /*a550*/  STS.U16 [R21+UR5+0x3f00], R26 ;  /* 0x003f001a15007988 */ /* 0x000fe80008000405 */
[----:B------:R-:W-:Y:S04]  /*a560*/  STS.U16 [R21+UR5+0x3f80], R25 ;  /* 0x003f801915007988 */ /* 0x000fe80008000405 */
[----:B------:R-:W-:Y:S04]  /*a570*/  STS.U16 [R2+UR5+0x4000], R24 ;  /* 0x0040001802007988 */ /* 0x000fe80008000405 */
[----:B------:R-:W-:Y:S04]  /*a580*/  STS.U16 [R2+UR5+0x4400], R7 ;  /* 0x0044000702007988 */ /* 0x000fe80008000405 */
[----:B----4-:R-:W-:Y:S04]  /*a590*/  STS.U16 [R28+UR5+0x4080], R19 ;  /* 0x004080131c007988 */ /* 0x010fe80008000405 */
        /* <DEDUP_REMOVED lines=8> */
[----:B------:R0:W-:Y:S04]  /*a620*/  STS.U16 [R0+UR5+0x4680], R11 ;  /* 0x0046800b00007988 */ /* 0x0001e80008000405 */
[----:B0-----:R-:W3:Y:S01]  /*a630*/  LDL R0, [R1+0x6f8] ;  /* 0x0006f80001007983 */ /* 0x001ee20000100800 */
[----:B------:R-:W0:Y:S03]  /*a640*/  S2R R23, SR_TID.X ;  /* 0x0000000000177919 */ /* 0x000e260000002100 */
[----:B------:R-:W-:Y:S04]  /*a650*/  STS.U16 [R8+UR5+0x4300], R14 ;  /* 0x0043000e08007988 */ /* 0x000fe80008000405 */
[----:B------:R0:W-:Y:S04]  /*a660*/  STS.U16 [R8+UR5+0x4700], R12 ;  /* 0x0047000c08007988 */ /* 0x0001e80008000405 */
[----:B------:R-:W-:Y:S04]  /*a670*/  STS.U16 [R21+UR5+0x4380], R3 ;  /* 0x0043800315007988 */ /* 0x000fe80008000405 */
[----:B------:R-:W-:Y:S01]  /*a680*/  STS.U16 [R21+UR5+0x4780], R13 ;  /* 0x0047800d15007988 */ /* 0x000fe20008000405 */
[----:B------:R-:W-:Y:S01]  /*a690*/  BAR.SYNC.DEFER_BLOCKING 0x0 ;  /* 0x0000000000007b1d */ /* 0x000fe20000010000 */
[C---:B0-----:R-:W-:Y:S01]  /*a6a0*/  LOP3.LUT R8, R23.reuse, 0x7, RZ, 0xc0, !PT ;  /* 0x0000000717087812 */ /* 0x041fe200078ec0ff */
[----:B------:R-:W-:-:S04]  /*a6b0*/  IMAD.SHL.U32 R9, R23, 0x2, RZ ;  /* 0x0000000217097824 */ /* 0x000fc800078e00ff */
[----:B------:R-:W-:-:S05]  /*a6c0*/  IMAD R8, R8, 0x90, RZ ;  /* 0x0000009008087824 */ /* 0x000fca00078e02ff */
[----:B------:R-:W-:-:S05]  /*a6d0*/  LOP3.LUT R8, R8, 0x30, R9, 0x78, !PT ;  /* 0x0000003008087812 */ /* 0x000fca00078e7809 */
[----:B------:R-:W0:Y:S04]  /*a6e0*/  LDSM.16.M88.4 R24, [R8+UR5+0x4000] ;  /* 0x004000050818783b */ /* 0x000e280008000200 */
[----:B------:R-:W1:Y:S04]  /*a6f0*/  LDSM.16.M88.4 R4, [R8+UR5+0x4400] ;  /* 0x004400050804783b */ /* 0x000e680008000200 */
[----:B0-----:R-:W-:Y:S04]  /*a700*/  STL [R1+0x994], R26 ;  /* 0x0009941a01007387 */ /* 0x001fe80000100800 */
[----:B------:R-:W-:Y:S04]  /*a710*/  STL [R1+0x990], R27 ;  /* 0x0009901b01007387 */ /* 0x000fe80000100800 */
[----:B-1----:R-:W-:Y:S04]  /*a720*/  STL [R1+0x9cc], R6 ;  /* 0x0009cc0601007387 */ /* 0x002fe80000100800 */
[----:B------:R-:W-:Y:S04]  /*a730*/  STL [R1+0x9c8], R7 ;  /* 0x0009c80701007387 */ /* 0x000fe80000100800 */
[----:B--2---:R-:W0:Y:S04]  /*a740*/  LDSM.16.MT88.4 R8, [R20+UR5+0x80] ;  /* 0x000080051408783b */ /* 0x004e280008004200 */
[----:B------:R-:W-:Y:S04]  /*a750*/  LDSM.16.MT88.4 R16, [R20+UR5] ;  /* 0x000000051410783b */ /* 0x000fe80008004200 */
[----:B0-----:R-:W-:Y:S04]  /*a760*/  STL.64 [R1+0x9f8], R10 ;  /* 0x0009f80a01007387 */ /* 0x001fe80000100a00 */
[----:B------:R-:W-:Y:S04]  /*a770*/  STL.64 [R1+0x9f0], R8 ;  /* 0x0009f00801007387 */ /* 0x000fe80000100a00 */
[----:B---3--:R-:W0:Y:S04]  /*a780*/  LDSM.16.MT88.4 R12, [R0+UR5] ;  /* 0x00000005000c783b */ /* 0x008e280008004200 */
[----:B------:R-:W1:Y:S04]  /*a790*/  LDSM.16.MT88.4 R8, [R0+UR5+0x80] ;  /* 0x000080050008783b */ /* 0x000e680008004200 */
[----:B0-----:R-:W-:Y:S04]  /*a7a0*/  STL [R1+0x9dc], R12 ;  /* 0x0009dc0c01007387 */ /* 0x001fe80000100800 */
[----:B------:R-:W-:Y:S01]  /*a7b0*/  STL [R1+0x9d8], R13 ;  /* 0x0009d80d01007387 */ /* 0x000fe20000100800 */
[----:B-1----:R-:W-:-:S03]  /*a7c0*/  IMAD.MOV.U32 R6, RZ, RZ, R9 ;  /* 0x000000ffff067224 */ /* 0x002fc600078e0009 */
[----:B------:R-:W-:Y:S01]  /*a7d0*/  STL [R1+0x9d4], R14 ;  /* 0x0009d40e01007387 */ /* 0x000fe20000100800 */
[----:B------:R-:W-:-:S03]  /*a7e0*/  IMAD.MOV.U32 R7, RZ, RZ, R10 ;  /* 0x000000ffff077224 */ /* 0x000fc600078e000a */
[----:B------:R-:W-:Y:S04]  /*a7f0*/  STL [R1+0x9d0], R15 ;  /* 0x0009d00f01007387 */ /* 0x000fe80000100800 */
[----:B------:R-:W-:Y:S04]  /*a800*/  STL [R1], R8 ;  /* 0x0000000801007387 */ /* 0x000fe80000100800 */
[----:B------:R-:W-:Y:S04]  /*a810*/  STL [R1+0xc], R11 ;  /* 0x00000c0b01007387 */ /* 0x000fe80000100800 */
[----:B------:R-:W0:Y:S02]  /*a820*/  LDSM.16.MT88.4 R8, [R20+UR5+0x1000] ;  /* 0x001000051408783b */ /* 0x000e240008004200 */
[----:B0-----:R-:W-:-:S02]  /*a830*/  IMAD.MOV.U32 R12, RZ, RZ, R8 ;  /* 0x000000ffff0c7224 */ /* 0x001fc400078e0008 */
[----:B------:R-:W-:Y:S02]  /*a840*/  IMAD.MOV.U32 R13, RZ, RZ, R9 ;  /* 0x000000ffff0d7224 */ /* 0x000fe400078e0009 */
[----:B------:R-:W-:Y:S02]  /*a850*/  IMAD.MOV.U32 R14, RZ, RZ, R10 ;  /* 0x000000ffff0e7224 */ /* 0x000fe400078e000a */
[----:B------:R-:W-:Y:S02]  /*a860*/  IMAD.MOV.U32 R15, RZ, RZ, R11 ;  /* 0x000000ffff0f7224 */ /* 0x000fe400078e000b */
[----:B------:R-:W0:Y:S04]  /*a870*/  LDSM.16.MT88.4 R8, [R20+UR5+0x1080] ;  /* 0x001080051408783b */ /* 0x000e280008004200 */
[----:B------:R-:W-:Y:S04]  /*a880*/  STL.64 [R1+0x9e8], R14 ;  /* 0x0009e80e01007387 */ /* 0x000fe80000100a00 */
[----:B------:R1:W-:Y:S04]  /*a890*/  STL.64 [R1+0x9e0], R12 ;  /* 0x0009e00c01007387 */ /* 0x0003e80000100a00 */
[----:B------:R-:W2:Y:S01]  /*a8a0*/  LDSM.16.MT88.4 R20, [R0+UR5+0x1000] ;  /* 0x001000050014783b */ /* 0x000ea20008004200 */
[----:B0-----:R-:W-:-:S03]  /*a8b0*/  IMAD.MOV.U32 R29, RZ, RZ, R10 ;  /* 0x000000ffff1d7224 */ /* 0x001fc600078e000a */
[----:B------:R-:W-:Y:S01]  /*a8c0*/  STL.64 [R1+0x20], R8 ;  /* 0x0000200801007387 */ /* 0x000fe20000100a00 */
[----:B------:R-:W-:-:S03]  /*a8d0*/  IMAD.MOV.U32 R28, RZ, RZ, R11 ;  /* 0x000000ffff1c7224 */ /* 0x000fc600078e000b */
[----:B------:R-:W0:Y:S04]  /*a8e0*/  LDSM.16.MT88.4 R8, [R0+UR5+0x1080] ;  /* 0x001080050008783b */ /* 0x000e280008004200 */
[----:B-1----:R-:W3:Y:S04]  /*a8f0*/  LDL.LU.64 R12, [R1+0xb0] ;  /* 0x0000b000010c7983 */ /* 0x002ee80000300a00 */
[----:B------:R-:W3:Y:S04]  /*a900*/  LDL.LU.64 R14, [R1+0xb8] ;  /* 0x0000b800010e7983 */ /* 0x000ee80000300a00 */
[----:B------:R-:W-:Y:S04]  /*a910*/  STL [R1+0x99c], R28 ;  /* 0x00099c1c01007387 */ /* 0x000fe80000100800 */
[----:B------:R-:W-:Y:S04]  /*a920*/  STL [R1+0x998], R29 ;  /* 0x0009981d01007387 */ /* 0x000fe80000100800 */
[----:B--2---:R-:W-:Y:S04]  /*a930*/  STL.64 [R1+0x10], R20 ;  /* 0x0000101401007387 */ /* 0x004fe80000100a00 */
[----:B------:R-:W-:Y:S01]  /*a940*/  STL.64 [R1+0x18], R22 ;  /* 0x0000181601007387 */ /* 0x000fe20000100a00 */
[----:B0-----:R-:W-:-:S03]  /*a950*/  IMAD.MOV.U32 R3, RZ, RZ, R9 ;  /* 0x000000ffff037224 */ /* 0x001fc600078e0009 */
[----:B------:R0:W-:Y:S01]  /*a960*/  STL [R1+0x80], R8 ;  /* 0x0000800801007387 */ /* 0x0001e20000100800 */
[----:B------:R-:W-:Y:S02]  /*a970*/  IMAD.MOV.U32 R2, RZ, RZ, R10 ;  /* 0x000000ffff027224 */ /* 0x000fe400078e000a */
[----:B------:R-:W-:Y:S01]  /*a980*/  IMAD.MOV.U32 R0, RZ, RZ, R11 ;  /* 0x000000ffff007224 */ /* 0x000fe200078e000b */
[----:B0-----:R-:W2:Y:S04]  /*a990*/  LDL.LU.64 R8, [R1+0xa0] ;  /* 0x0000a00001087983 */ /* 0x001ea80000300a00 */
[----:B------:R-:W2:Y:S04]  /*a9a0*/  LDL.LU.64 R10, [R1+0xa8] ;  /* 0x0000a800010a7983 */ /* 0x000ea80000300a00 */
[----:B------:R-:W4:Y:S04]  /*a9b0*/  LDL.LU.64 R20, [R1+0x90] ;  /* 0x0000900001147983 */ /* 0x000f280000300a00 */
[----:B------:R-:W4:Y:S04]  /*a9c0*/  LDL.LU.64 R22, [R1+0x98] ;  /* 0x0000980001167983 */ /* 0x000f280000300a00 */
[----:B------:R0:W-:Y:S04]  /*a9d0*/  STL [R1+0x938], R0 ;  /* 0x0009380001007387 */ /* 0x0001e80000100800 */
[----:B0-----:R-:W4:Y:S04]  /*a9e0*/  LDL R0, [R1+0x10c] ;  /* 0x00010c0001007983 */ /* 0x001f280000100800 */
[----:B------:R-:W-:Y:S04]  /*a9f0*/  STL [R1+0x934], R3 ;  /* 0x0009340301007387 */ /* 0x000fe80000100800 */
[----:B------:R-:W-:Y:S01]  /*aa00*/  STL [R1+0x930], R2 ;  /* 0x0009300201007387 */ /* 0x000fe20000100800 */
[----:B---3--:R-:W-:-:S15]  /*aa10*/  HMMA.16816.F32.BF16 R12, R16, R24, R12 ;  /* 0x00000018100c723c */ /* 0x008fde000004180c */
[----:B------:R-:W-:-:S04]  /*aa20*/  NOP ;  /* 0x0000000000007918 */ /* 0x000fc80000000000 */
[----:B------:R-:W-:Y:S02]  /*aa30*/  IMAD.MOV.U32 R29, RZ, RZ, R13 ;  /* 0x000000ffff1d7224 */ /* 0x000fe400078e000d */
[----:B------:R-:W-:Y:S02]  /*aa40*/  IMAD.MOV.U32 R26, RZ, RZ, R14 ;  /* 0x000000ffff1a7224 */ /* 0x000fe400078e000e */
[----:B------:R-:W-:Y:S02]  /*aa50*/  IMAD.MOV.U32 R28, RZ, RZ, R12 ;  /* 0x000000ffff1c7224 */ /* 0x000fe400078e000c */
[----:B------:R-:W-:Y:S01]  /*aa60*/  IMAD.MOV.U32 R27, RZ, RZ, R15 ;  /* 0x000000ffff1b7224 */ /* 0x000fe200078e000f */
[----:B------:R-:W3:Y:S04]  /*aa70*/  LDL.LU.64 R12, [R1+0x60] ;  /* 0x00006000010c7983 */ /* 0x000ee80000300a00 */
[----:B------:R-:W3:Y:S01]  /*aa80*/  LDL.LU.64 R14, [R1+0x68] ;  /* 0x00006800010e7983 */ /* 0x000ee20000300a00 */
[----:B--2---:R-:W-:Y:S03]  /*aa90*/  HMMA.16816.F32.BF16 R8, R16, R4, R8 ;  /* 0x000000041008723c */ /* 0x004fe60000041808 */
[----:B------:R-:W-:Y:S04]  /*aaa0*/  STL [R1+0x9a4], R29 ;  /* 0x0009a41d01007387 */ /* 0x000fe80000100800 */
[----:B------:R-:W-:-:S12]  /*aab0*/  STL [R1+0x9a0], R26 ;  /* 0x0009a01a01007387 */ /* 0x000fd80000100800 */
[----:B------:R-:W-:Y:S01]  /*aac0*/  STL [R1+0xb0], R8 ;  /* 0x0000b00801007387 */ /* 0x000fe20000100800 */
[----:B------:R-:W-:Y:S02]  /*aad0*/  IMAD.MOV.U32 R17, RZ, RZ, R11 ;  /* 0x000000ffff117224 */ /* 0x000fe400078e000b */
[----:B------:R-:W-:Y:S01]  /*aae0*/  IMAD.MOV.U32 R16, RZ, RZ, R9 ;  /* 0x000000ffff107224 */ /* 0x000fe200078e0009 */
[----:B------:R0:W-:Y:S04]  /*aaf0*/  STL [R1+0xb8], R10 ;  /* 0x0000b80a01007387 */ /* 0x0001e80000100800 */
[----:B0-----:R-:W4:Y:S04]  /*ab00*/  LDL.LU.64 R10, [R1+0x9f8] ;  /* 0x0009f800010a7983 */ /* 0x001f280000300a00 */
[----:B------:R-:W4:Y:S02]  /*ab10*/  LDL.LU.64 R8, [R1+0x9f0] ;  /* 0x0009f00001087983 */ /* 0x000f240000300a00 */
[C---:B----4-:R-:W-:Y:S08]  /*ab20*/  HMMA.16816.F32.BF16 R20, R8.reuse, R24, R20 ;  /* 0x000000180814723c */ /* 0x050ff00000041814 */
[----:B---3--:R-:W-:Y:S11]  /*ab30*/  HMMA.16816.F32.BF16 R8, R8, R4, R12 ;  /* 0x000000040808723c */ /* 0x008ff6000004180c */
[----:B------:R-:W-:-:S02]  /*ab40*/  IMAD.MOV.U32 R19, RZ, RZ, R22 ;  /* 0x000000ffff137224 */ /* 0x000fc400078e0016 */
[----:B------:R-:W-:Y:S02]  /*ab50*/  IMAD.MOV.U32 R18, RZ, RZ, R23 ;  /* 0x000000ffff127224 */ /* 0x000fe400078e0017 */
[----:B------:R-:W-:-:S03]  /*ab60*/  IMAD.MOV.U32 R29, RZ, RZ, R20 ;  /* 0x000000ffff1d7224 */ /* 0x000fc600078e0014 */
[----:B------:R-:W-:Y:S01]  /*ab70*/  STL.64 [R1+0x9c0], R18 ;  /* 0x0009c01201007387 */ /* 0x000fe20000100a00 */
[----:B------:R-:W-:-:S03]  /*ab80*/  IMAD.MOV.U32 R26, RZ, RZ, R21 ;  /* 0x000000ffff1a7224 */ /* 0x000fc600078e0015 */
[----:B------:R0:W-:Y:S04]  /*ab90*/  STL.64 [R1+0x9b8], R16 ;  /* 0x0009b81001007387 */ /* 0x0001e80000100a00 */
[----:B0-----:R-:W2:Y:S04]  /*aba0*/  LDL.LU.64 R16, [R1+0x70] ;  /* 0x0000700001107983 */ /* 0x001ea80000300a00 */
[----:B------:R-:W2:Y:S04]  /*abb0*/  LDL.LU.64 R18, [R1+0x78] ;  /* 0x0000780001127983 */ /* 0x000ea80000300a00 */
[----:B------:R-:W3:Y:S04]  /*abc0*/  LDL.LU.64 R20, [R1+0x40] ;  /* 0x0000400001147983 */ /* 0x000ee80000300a00 */
[----:B------:R-:W3:Y:S04]  /*abd0*/  LDL.LU.64 R22, [R1+0x48] ;  /* 0x0000480001167983 */ /* 0x000ee80000300a00 */
[----:B------:R-:W4:Y:S04]  /*abe0*/  LDL.LU.64 R14, [R1+0x9e8] ;  /* 0x0009e800010e7983 */ /* 0x000f280000300a00 */
[----:B------:R-:W2:Y:S04]  /*abf0*/  LDL.LU.64 R12, [R1+0x9e0] ;  /* 0x0009e000010c7983 */ /* 0x000ea80000300a00 */
[----:B------:R4:W-:Y:S04]  /*ac00*/  STL.64 [R1+0x948], R10 ;  /* 0x0009480a01007387 */ /* 0x0009e80000100a00 */
[----:B------:R2:W-:Y:S01]  /*ac10*/  STL.64 [R1+0x940], R8 ;  /* 0x0009400801007387 */ /* 0x0005e20000100a00 */
[----:B----4-:R-:W-:-:S02]  /*ac20*/  IMAD.MOV.U32 R10, RZ, RZ, R14 ;  /* 0x000000ffff0a7224 */ /* 0x010fc400078e000e */
[----:B--2---:R-:W-:Y:S02]  /*ac30*/  IMAD.MOV.U32 R8, RZ, RZ, R12 ;  /* 0x000000ffff087224 */ /* 0x004fe400078e000c */
[----:B------:R-:W2:Y:S01]  /*ac40*/  LDL.LU R12, [R1+0x9dc] ;  /* 0x0009dc00010c7983 */ /* 0x000ea20000300800 */
[----:B------:R-:W-:Y:S02]  /*ac50*/  IMAD.MOV.U32 R9, RZ, RZ, R13 ;  /* 0x000000ffff097224 */ /* 0x000fe400078e000d */
[----:B------:R-:W-:Y:S01]  /*ac60*/  IMAD.MOV.U32 R11, RZ, RZ, R15 ;  /* 0x000000ffff0b7224 */ /* 0x000fe200078e000f */
[----:B------:R-:W2:Y:S04]  /*ac70*/  LDL.LU R13, [R1+0x9d8] ;  /* 0x0009d800010d7983 */ /* 0x000ea80000300800 */
[----:B------:R-:W2:Y:S04]  /*ac80*/  LDL.LU R14, [R1+0x9d4] ;  /* 0x0009d400010e7983 */ /* 0x000ea80000300800 */
[----:B------:R-:W2:Y:S04]  /*ac90*/  LDL.LU R15, [R1+0x9d0] ;  /* 0x0009d000010f7983 */ /* 0x000ea80000300800 */
[----:B------:R0:W-:Y:S04]  /*aca0*/  STL.64 [R1+0x968], R10 ;  /* 0x0009680a01007387 */ /* 0x0001e80000100a00 */
[----:B------:R1:W-:Y:S01]  /*acb0*/  STL.64 [R1+0x960], R8 ;  /* 0x0009600801007387 */ /* 0x0003e20000100a00 */
[----:B0-----:R-:W-:-:S03]  /*acc0*/  IMAD.MOV.U32 R10, RZ, RZ, R7 ;  /* 0x000000ffff0a7224 */ /* 0x001fc600078e0007 */
[----:B-1----:R-:W4:Y:S01]  /*acd0*/  LDL.LU R8, [R1] ;  /* 0x0000000001087983 */ /* 0x002f220000300800 */
[----:B------:R-:W-:-:S03]  /*ace0*/  IMAD.MOV.U32 R9, RZ, RZ, R6 ;  /* 0x000000ffff097224 */ /* 0x000fc600078e0006 */
[----:B------:R-:W4:Y:S04]  /*acf0*/  LDL.LU R6, [R1+0x9cc] ;  /* 0x0009cc0001067983 */ /* 0x000f280000300800 */
[----:B------:R-:W4:Y:S04]  /*ad00*/  LDL.LU R7, [R1+0x9c8] ;  /* 0x0009c80001077983 */ /* 0x000f280000300800 */
[----:B------:R-:W4:Y:S01]  /*ad10*/  LDL.LU R11, [R1+0xc] ;  /* 0x00000c00010b7983 */ /* 0x000f220000300800 */
[C---:B--2---:R-:W-:Y:S08]  /*ad20*/  HMMA.16816.F32.BF16 R16, R12.reuse, R24, R16 ;  /* 0x000000180c10723c */ /* 0x044ff00000041810 */
[----:B---3--:R-:W-:Y:S11]  /*ad30*/  HMMA.16816.F32.BF16 R12, R12, R4, R20 ;  /* 0x000000040c0c723c */ /* 0x008ff60000041814 */
[----:B------:R-:W-:Y:S04]  /*ad40*/  STL.64 [R1+0x90], R16 ;  /* 0x0000901001007387 */ /* 0x000fe80000100a00 */
[----:B------:R0:W-:Y:S04]  /*ad50*/  STL.64 [R1+0x98], R18 ;  /* 0x0000981201007387 */ /* 0x0001e80000100a00 */
[----:B0-----:R-:W2:Y:S04]  /*ad60*/  LDL.LU.64 R18, [R1+0x9c0] ;  /* 0x0009c00001127983 */ /* 0x001ea80000300a00 */
[----:B------:R-:W3:Y:S04]  /*ad70*/  LDL.LU.64 R16, [R1+0x9b8] ;  /* 0x0009b80001107983 */ /* 0x000ee80000300a00 */
[----:B------:R-:W2:Y:S04]  /*ad80*/  LDL.LU.64 R22, [R1+0x9b0] ;  /* 0x0009b00001167983 */ /* 0x000ea80000300a00 */
[----:B------:R-:W2:Y:S04]  /*ad90*/  LDL.LU.64 R20, [R1+0x9a8] ;  /* 0x0009a80001147983 */ /* 0x000ea80000300a00 */
[----:B----4-:R-:W-:Y:S04]  /*ada0*/  STL.64 [R1+0x988], R6 ;  /* 0x0009880601007387 */ /* 0x010fe80000100a00 */
[----:B------:R-:W-:Y:S04]  /*adb0*/  STL.64 [R1+0x980], R4 ;  /* 0x0009800401007387 */ /* 0x000fe80000100a00 */
[----:B------:R-:W0:Y:S04]  /*adc0*/  LDSM.16.MT88.4 R4, [R0+UR5+0x2000] ;  /* 0x002000050004783b */ /* 0x000e280008004200 */
[----:B------:R-:W-:Y:S04]  /*add0*/  STL.64 [R1+0x958], R14 ;  /* 0x0009580e01007387 */ /* 0x000fe80000100a00 */
[----:B------:R1:W-:Y:S01]  /*ade0*/  STL.64 [R1+0x950], R12 ;  /* 0x0009500c01007387 */ /* 0x0003e20000100a00 */
[----:B--2---:R-:W-:-:S15]  /*adf0*/  HMMA.16816.F32.BF16 R20, R8, R24, R20 ;  /* 0x000000180814723c */ /* 0x004fde0000041814 */
[----:B------:R-:W-:-:S04]  /*ae00*/  NOP ;  /* 0x0000000000007918 */ /* 0x000fc80000000000 */
[----:B------:R-:W-:Y:S04]  /*ae10*/  STL.64 [R1+0xd8], R22 ;  /* 0x0000d81601007387 */ /* 0x000fe80000100a00 */
[----:B------:R-:W2:Y:S04]  /*ae20*/  LDL R25, [R1+0x6f8] ;  /* 0x0006f80001197983 */ /* 0x000ea80000100800 */
[----:B-1----:R-:W4:Y:S04]  /*ae30*/  LDL.LU R12, [R1+0xb0] ;  /* 0x0000b000010c7983 */ /* 0x002f280000300800 */
[----:B0-----:R-:W-:Y:S04]  /*ae40*/  STL.64 [R1+0x60], R4 ;  /* 0x0000600401007387 */ /* 0x001fe80000100a00 */
[----:B------:R-:W-:Y:S04]  /*ae50*/  STL.64 [R1+0x68], R6 ;  /* 0x0000680601007387 */ /* 0x000fe80000100a00 */
[----:B------:R-:W2:Y:S01]  /*ae60*/  LDL.LU R14, [R1+0xb8] ;  /* 0x0000b800010e7983 */ /* 0x000ea20000300800 */
[----:B---3--:R-:W-:-:S02]  /*ae70*/  IMAD.MOV.U32 R13, RZ, RZ, R16 ;  /* 0x000000ffff0d7224 */ /* 0x008fc400078e0010 */
[----:B------:R-:W0:Y:S01]  /*ae80*/  S2R R16, SR_TID.X ;  /* 0x0000000000107919 */ /* 0x000e220000002100 */
[----:B------:R-:W-:Y:S02]  /*ae90*/  IMAD.MOV.U32 R15, RZ, RZ, R17 ;  /* 0x000000ffff0f7224 */ /* 0x000fe400078e0011 */
[----:B------:R-:W-:Y:S01]  /*aea0*/  IMAD.MOV.U32 R3, RZ, RZ, R20 ;  /* 0x000000ffff037224 */ /* 0x000fe200078e0014 */
[----:B------:R-:W-:Y:S01]  /*aeb0*/  LDSM.16.MT88.4 R4, [R0+UR5+0x2080] ;  /* 0x002080050004783b */ /* 0x000fe20008004200 */
[----:B------:R-:W-:Y:S02]  /*aec0*/  IMAD.MOV.U32 R2, RZ, RZ, R21 ;  /* 0x000000ffff027224 */ /* 0x000fe400078e0015 */
[C---:B0-----:R-:W-:Y:S01]  /*aed0*/  IMAD.SHL.U32 R17, R16.reuse, 0x2, RZ ;  /* 0x0000000210117824 */ /* 0x041fe200078e00ff */
[----:B------:R-:W-:-:S05]  /*aee0*/  LOP3.LUT R16, R16, 0x7, RZ, 0xc0, !PT ;  /* 0x0000000710107812 */ /* 0x000fca00078ec0ff */
[----:B------:R-:W-:-:S05]  /*aef0*/  IMAD R16, R16, 0x90, RZ ;  /* 0x0000009010107824 */ /* 0x000fca00078e02ff */
[----:B------:R-:W-:-:S04]  /*af00*/  LOP3.LUT R16, R16, 0x30, R17, 0x78, !PT ;  /* 0x0000003010107812 */ /* 0x000fc800078e7811 */
[----:B------:R-:W-:-:S05]  /*af10*/  LOP3.LUT R16, R16, 0x40, RZ, 0x3c, !PT ;  /* 0x0000004010107812 */ /* 0x000fca00078e3cff */
[----:B------:R-:W0:Y:S04]  /*af20*/  LDSM.16.M88.4 R20, [R16+UR5+0x4000] ;  /* 0x004000051014783b */ /* 0x000e280008000200 */
[----:B--2---:R-:W-:Y:S04]  /*af30*/  STL.64 [R1+0x978], R14 ;  /* 0x0009780e01007387 */ /* 0x004fe80000100a00 */
[----:B----4-:R1:W-:Y:S04]  /*af40*/  STL.64 [R1+0x970], R12 ;  /* 0x0009700c01007387 */ /* 0x0103e80000100a00 */
[----:B-1----:R-:W2:Y:S04]  /*af50*/  LDL.LU.64 R12, [R1+0xe0] ;  /* 0x0000e000010c7983 */ /* 0x002ea80000300a00 */
[----:B------:R-:W2:Y:S04]  /*af60*/  LDL.LU.64 R14, [R1+0xe8] ;  /* 0x0000e800010e7983 */ /* 0x000ea80000300a00 */
[----:B0-----:R0:W-:Y:S04]  /*af70*/  STL [R1+0x8f4], R20 ;  /* 0x0008f41401007387 */ /* 0x0011e80000100800 */
[----:B------:R1:W-:Y:S04]  /*af80*/  STL [R1+0x8f0], R21 ;  /* 0x0008f01501007387 */ /* 0x0003e80000100800 */
[----:B------:R3:W-:Y:S01]  /*af90*/  STL [R1+0x898], R22 ;  /* 0x0008981601007387 */ /* 0x0007e20000100800 */
[----:B0-----:R-:W-:-:S03]  /*afa0*/  IMAD.MOV.U32 R20, RZ, RZ, R29 ;  /* 0x000000ffff147224 */ /* 0x001fc600078e001d */
[----:B------:R0:W-:Y:S01]  /*afb0*/  STL [R1+0x894], R23 ;  /* 0x0008941701007387 */ /* 0x0001e20000100800 */
[----:B-1----:R-:W-:-:S03]  /*afc0*/  IMAD.MOV.U32 R21, RZ, RZ, R26 ;  /* 0x000000ffff157224 */ /* 0x002fc600078e001a */
[----:B------:R-:W4:Y:S04]  /*afd0*/  LDL.LU R29, [R1+0x9a4] ;  /* 0x0009a400011d7983 */ /* 0x000f280000300800 */
[----:B------:R-:W2:Y:S01]  /*afe0*/  LDL.LU R26, [R1+0x9a0] ;  /* 0x0009a000011a7983 */ /* 0x000ea20000300800 */
[----:B---3--:R-:W-:Y:S02]  /*aff0*/  IMAD.MOV.U32 R22, RZ, RZ, R19 ;  /* 0x000000ffff167224 */ /* 0x008fe400078e0013 */
[----:B0-----:R-:W-:Y:S02]  /*b000*/  IMAD.MOV.U32 R23, RZ, RZ, R18 ;  /* 0x000000ffff177224 */ /* 0x001fe400078e0012 */
[----:B------:R-:W0:Y:S04]  /*b010*/  LDSM.16.M88.4 R16, [R16+UR5+0x4400] ;  /* 0x004400051010783b */ /* 0x000e280008000200 */
[----:B0-----:R-:W-:Y:S04]  /*b020*/  STL [R1+0x8a0], R18 ;  /* 0x0008a01201007387 */ /* 0x001fe80000100800 */
[----:B------:R0:W-:Y:S04]  /*b030*/  STL [R1+0x89c], R19 ;  /* 0x00089c1301007387 */ /* 0x0001e80000100800 */
[----:B------:R1:W-:Y:S01]  /*b040*/  STL.64 [R1+0x8e8], R16 ;  /* 0x0008e81001007387 */ /* 0x0003e20000100a00 */
[----:B0-----:R-:W-:-:S02]  /*b050*/  IMAD.MOV.U32 R19, RZ, RZ, R27 ;  /* 0x000000ffff137224 */ /* 0x001fc400078e001b */
[----:B-1----:R-:W-:Y:S02]  /*b060*/  IMAD.MOV.U32 R16, RZ, RZ, R28 ;  /* 0x000000ffff107224 */ /* 0x002fe400078e001c */
[----:B------:R-:W3:Y:S01]  /*b070*/  LDL.LU R28, [R1+0x99c] ;  /* 0x00099c00011c7983 */ /* 0x000ee20000300800 */
[----:B----4-:R-:W-:-:S03]  /*b080*/  IMAD.MOV.U32 R17, RZ, RZ, R29 ;  /* 0x000000ffff117224 */ /* 0x010fc600078e001d */
[----:B------:R-:W4:Y:S01]  /*b090*/  LDL.LU R29, [R1+0x998] ;  /* 0x00099800011d7983 */ /* 0x000f220000300800 */
[----:B--2---:R-:W-:-:S03]  /*b0a0*/  IMAD.MOV.U32 R18, RZ, RZ, R26 ;  /* 0x000000ffff127224 */ /* 0x004fc600078e001a */
[----:B------:R-:W2:Y:S04]  /*b0b0*/  LDL.LU R26, [R1+0x994] ;  /* 0x00099400011a7983 */ /* 0x000ea80000300800 */
[----:B------:R-:W2:Y:S04]  /*b0c0*/  LDL.LU R27, [R1+0x990] ;  /* 0x00099000011b7983 */ /* 0x000ea80000300800 */
[----:B------:R-:W-:Y:S04]  /*b0d0*/  STL.64 [R1+0x50], R4 ;  /* 0x0000500401007387 */ /* 0x000fe80000100a00 */
[----:B------:R-:W-:Y:S04]  /*b0e0*/  STL.64 [R1+0x58], R6 ;  /* 0x0000580601007387 */ /* 0x000fe80000100a00 */
[----:B------:R-:W0:Y:S04]  /*b0f0*/  LDSM.16.MT88.4 R4, [R25+UR5+0x2000] ;  /* 0x002000051904783b */ /* 0x000e280008004200 */
[----:B0-----:R-:W-:Y:S04]  /*b100*/  STL.64 [R1+0x40], R4 ;  /* 0x0000400401007387 */ /* 0x001fe80000100a00 */
[----:B------:R0:W-:Y:S04]  /*b110*/  STL.64 [R1+0x48], R6 ;  /* 0x0000480601007387 */ /* 0x0001e80000100a00 */
[----:B0-----:R-:W2:Y:S04]  /*b120*/  LDL.LU.64 R6, [R1+0x988] ;  /* 0x0009880001067983 */ /* 0x001ea80000300a00 */
[----:B------:R-:W2:Y:S02]  /*b130*/  LDL.LU.64 R4, [R1+0x980] ;  /* 0x0009800001047983 */ /* 0x000ea40000300a00 */
[----:B--2---:R-:W-:Y:S02]  /*b140*/  HMMA.16816.F32.BF16 R8, R8, R4, R12 ;  /* 0x000000040808723c */ /* 0x004fe4000004180c */
[----:B------:R-:W2:Y:S04]  /*b150*/  LDL.LU.64 R14, [R1+0x978] ;  /* 0x00097800010e7983 */ /* 0x000ea80000300a00 */
[----:B------:R-:W2:-:S13]  /*b160*/  LDL.LU.64 R12, [R1+0x970] ;  /* 0x00097000010c7983 */ /* 0x000e9a0000300a00 */
[----:B------:R-:W-:Y:S01]  /*b170*/  IMAD.MOV.U32 R24, RZ, RZ, R9 ;  /* 0x000000ffff187224 */ /* 0x000fe200078e0009 */
[----:B------:R-:W-:Y:S01]  /*b180*/  STL [R1+0xf0], R8 ;  /* 0x0000f00801007387 */ /* 0x000fe20000100800 */
[----:B------:R-:W-:Y:S02]  /*b190*/  IMAD.MOV.U32 R5, RZ, RZ, R10 ;  /* 0x000000ffff057224 */ /* 0x000fe400078e000a */
[----:B------:R-:W-:Y:S02]  /*b1a0*/  IMAD.MOV.U32 R4, RZ, RZ, R11 ;  /* 0x000000ffff047224 */ /* 0x000fe400078e000b */
[----:B------:R-:W0:Y:S04]  /*b1b0*/  LDSM.16.MT88.4 R8, [R25+UR5+0x2080] ;  /* 0x002080051908783b */ /* 0x000e280008004200 */
[----:B------:R-:W-:Y:S04]  /*b1c0*/  STL [R1+0x92c], R24 ;  /* 0x00092c1801007387 */ /* 0x000fe80000100800 */
[----:B------:R-:W-:Y:S04]  /*b1d0*/  STL [R1+0x928], R4 ;  /* 0x0009280401007387 */ /* 0x000fe80000100800 */
[----:B0-----:R-:W-:Y:S04]  /*b1e0*/  STL.64 [R1+0x70], R8 ;  /* 0x0000700801007387 */ /* 0x001fe80000100a00 */
[----:B------:R0:W-:Y:S04]  /*b1f0*/  STL.64 [R1+0x78], R10 ;  /* 0x0000780a01007387 */ /* 0x0001e80000100a00 */
[----:B0-----:R-:W2:Y:S04]  /*b200*/  LDL.LU.64 R10, [R1+0x968] ;  /* 0x00096800010a7983 */ /* 0x001ea80000300a00 */
[----:B------:R-:W2:Y:S02]  /*b210*/  LDL.LU.64 R8, [R1+0x960] ;  /* 0x0009600001087983 */ /* 0x000ea40000300a00 */
[C---:B--2---:R-:W-:Y:S08]  /*b220*/  HMMA.16816.F32.BF16 R16, R8.reuse, R26, R16 ;  /* 0x0000001a0810723c */ /* 0x044ff00000041810 */
[----:B------:R-:W-:Y:S11]  /*b230*/  HMMA.16816.F32.BF16 R8, R8, R6, R12 ;  /* 0x000000060808723c */ /* 0x000ff6000004180c */
[----:B------:R0:W-:Y:S04]  /*b240*/  STL [R1+0x904], R16 ;  /* 0x0009041001007387 */ /* 0x0001e80000100800 */
[----:B------:R1:W-:Y:S04]  /*b250*/  STL [R1+0x900], R17 ;  /* 0x0009001101007387 */ /* 0x0003e80000100800 */
[----:B------:R-:W-:Y:S04]  /*b260*/  STL [R1+0x8fc], R18 ;  /* 0x0008fc1201007387 */ /* 0x000fe80000100800 */
[----:B------:R-:W-:Y:S04]  /*b270*/  STL [R1+0x8f8], R19 ;  /* 0x0008f81301007387 */ /* 0x000fe80000100800 */
[----:B0-----:R-:W2:Y:S04]  /*b280*/  LDL.LU R16, [R1+0x20] ;  /* 0x0000200001107983 */ /* 0x001ea80000300800 */
[----:B-1----:R-:W2:Y:S04]  /*b290*/  LDL.LU R17, [R1+0x24] ;  /* 0x0000240001117983 */ /* 0x002ea80000300800 */
[----:B------:R-:W2:Y:S04]  /*b2a0*/  LDL.LU.64 R14, [R1+0x958] ;  /* 0x00095800010e7983 */ /* 0x000ea80000300a00 */
[----:B------:R-:W2:Y:S04]  /*b2b0*/  LDL.LU.64 R12, [R1+0x950] ;  /* 0x00095000010c7983 */ /* 0x000ea80000300a00 */
[----:B------:R-:W-:Y:S04]  /*b2c0*/  STL.64 [R1+0xc0], R8 ;  /* 0x0000c00801007387 */ /* 0x000fe80000100a00 */
[----:B------:R0:W-:Y:S04]  /*b2d0*/  STL.64 [R1+0xc8], R10 ;  /* 0x0000c80a01007387 */ /* 0x0001e80000100a00 */
[----:B0-----:R-:W2:Y:S04]  /*b2e0*/  LDL.LU.64 R10, [R1+0x948] ;  /* 0x00094800010a7983 */ /* 0x001ea80000300a00 */
[----:B------:R-:W2:Y:S01]  /*b2f0*/  LDL.LU.64 R8, [R1+0x940] ;  /* 0x0009400001087983 */ /* 0x000ea20000300a00 */
[----:B----4-:R-:W-:-:S02]  /*b300*/  IMAD.MOV.U32 R18, RZ, RZ, R29 ;  /* 0x000000ffff127224 */ /* 0x010fc400078e001d */
[----:B---3--:R-:W-:-:S07]  /*b310*/  IMAD.MOV.U32 R19, RZ, RZ, R28 ;  /* 0x000000ffff137224 */ /* 0x008fce00078e001c */
[----:B--2---:R-:W-:-:S15]  /*b320*/  HMMA.16816.F32.BF16 R20, R16, R26, R20 ;  /* 0x0000001a1014723c */ /* 0x004fde0000041814 */
[----:B------:R-:W-:-:S04]  /*b330*/  NOP ;  /* 0x0000000000007918 */ /* 0x000fc80000000000 */
[----:B------:R-:W-:Y:S01]  /*b340*/  IMAD.MOV.U32 R28, RZ, RZ, R22 ;  /* 0x000000ffff1c7224 */ /* 0x000fe200078e0016 */
[----:B------:R-:W-:Y:S01]  /*b350*/  HMMA.16816.F32.BF16 R8, R16, R6, R8 ;  /* 0x000000061008723c */ /* 0x000fe20000041808 */
[----:B------:R-:W-:Y:S01]  /*b360*/  IMAD.MOV.U32 R29, RZ, RZ, R21 ;  /* 0x000000ffff1d7224 */ /* 0x000fe200078e0015 */
[----:B------:R0:W-:Y:S04]  /*b370*/  STL [R1+0xb0], R20 ;  /* 0x0000b01401007387 */ /* 0x0001e80000100800 */
[----:B------:R-:W-:Y:S04]  /*b380*/  STL [R1+0x910], R23 ;  /* 0x0009101701007387 */ /* 0x000fe80000100800 */
[----:B------:R-:W-:Y:S04]  /*b390*/  STL [R1+0x90c], R28 ;  /* 0x00090c1c01007387 */ /* 0x000fe80000100800 */
[----:B------:R-:W-:Y:S05]  /*b3a0*/  STL [R1+0x908], R29 ;  /* 0x0009081d01007387 */ /* 0x000fea0000100800 */
[----:B------:R-:W-:-:S02]  /*b3b0*/  IMAD.MOV.U32 R18, RZ, RZ, R8 ;  /* 0x000000ffff127224 */ /* 0x000fc400078e0008 */
[----:B------:R-:W-:Y:S01]  /*b3c0*/  IMAD.MOV.U32 R21, RZ, RZ, R11 ;  /* 0x000000ffff157224 */ /* 0x000fe200078e000b */
[----:B------:R-:W2:Y:S01]  /*b3d0*/  LDL.LU R8, [R1+0x10] ;  /* 0x0000100001087983 */ /* 0x000ea20000300800 */
[----:B------:R-:W-:Y:S02]  /*b3e0*/  IMAD.MOV.U32 R19, RZ, RZ, R9 ;  /* 0x000000ffff137224 */ /* 0x000fe400078e0009 */
[----:B0-----:R-:W-:Y:S01]  /*b3f0*/  IMAD.MOV.U32 R20, RZ, RZ, R10 ;  /* 0x000000ffff147224 */ /* 0x001fe200078e000a */
[----:B------:R-:W2:Y:S04]  /*b400*/  LDL.LU R9, [R1+0x14] ;  /* 0x0000140001097983 */ /* 0x000ea80000300800 */
[----:B------:R-:W2:Y:S04]  /*b410*/  LDL.LU R10, [R1+0x18] ;  /* 0x00001800010a7983 */ /* 0x000ea80000300800 */
[----:B------:R-:W2:Y:S04]  /*b420*/  LDL.LU R11, [R1+0x1c] ;  /* 0x00001c00010b7983 */ /* 0x000ea80000300800 */
[----:B------:R-:W-:Y:S04]  /*b430*/  STL [R1+0x920], R21 ;  /* 0x0009201501007387 */ /* 0x000fe80000100800 */
[----:B------:R0:W-:Y:S04]  /*b440*/  STL [R1+0x91c], R20 ;  /* 0x00091c1401007387 */ /* 0x0001e80000100800 */
[----:B0-----:R-:W2:Y:S04]  /*b450*/  LDL.LU R20, [R1+0x90] ;  /* 0x0000900001147983 */ /* 0x001ea80000300800 */
[----:B------:R-:W2:Y:S04]  /*b460*/  LDL.LU R21, [R1+0x94] ;  /* 0x0000940001157983 */ /* 0x000ea80000300800 */
[----:B------:R-:W2:Y:S04]  /*b470*/  LDL.LU R22, [R1+0x98] ;  /* 0x0000980001167983 */ /* 0x000ea80000300800 */
[----:B------:R-:W2:Y:S04]  /*b480*/  LDL.LU R23, [R1+0x9c] ;  /* 0x00009c0001177983 */ /* 0x000ea80000300800 */
[----:B------:R0:W-:Y:S04]  /*b490*/  STL [R1+0x918], R19 ;  /* 0x0009181301007387 */ /* 0x0001e80000100800 */
[----:B------:R1:W-:Y:S01]  /*b4a0*/  STL [R1+0x914], R18 ;  /* 0x0009141201007387 */ /* 0x0003e20000100800 */
[C---:B--2---:R-:W-:Y:S08]  /*b4b0*/  HMMA.16816.F32.BF16 R20, R8.reuse, R26, R20 ;  /* 0x0000001a0814723c */ /* 0x044ff00000041814 */
[----:B------:R-:W-:Y:S01]  /*b4c0*/  HMMA.16816.F32.BF16 R8, R8, R6, R12 ;  /* 0x000000060808723c */ /* 0x000fe2000004180c */
[----:B------:R-:W-:Y:S10]  /*b4d0*/  LDSM.16.MT88.4 R12, [R0+UR5+0x3080] ;  /* 0x00308005000c783b */ /* 0x000ff40008004200 */
[----:B------:R-:W-:-:S02]  /*b4e0*/  IMAD.MOV.U32 R28, RZ, RZ, R20 ;  /* 0x000000ffff1c7224 */ /* 0x000fc400078e0014 */
[----:B------:R-:W-:-:S06]  /*b4f0*/  IMAD.MOV.U32 R17, RZ, RZ, R23 ;  /* 0x000000ffff117224 */ /* 0x000fcc00078e0017 */
[----:B------:R-:W-:Y:S02]  /*b500*/  IMAD.MOV.U32 R20, RZ, RZ, R8 ;  /* 0x000000ffff147224 */ /* 0x000fe400078e0008 */
[----:B0-----:R-:W-:Y:S02]  /*b510*/  IMAD.MOV.U32 R19, RZ, RZ, R9 ;  /* 0x000000ffff137224 */ /* 0x001fe400078e0009 */
[----:B-1----:R-:W-:Y:S02]  /*b520*/  IMAD.MOV.U32 R18, RZ, RZ, R10 ;  /* 0x000000ffff127224 */ /* 0x002fe400078e000a */
[----:B------:R-:W-:Y:S02]  /*b530*/  IMAD.MOV.U32 R23, RZ, RZ, R11 ;  /* 0x000000ffff177224 */ /* 0x000fe400078e000b */
[----:B------:R0:W1:Y:S01]  /*b540*/  LDSM.16.MT88.4 R8, [R0+UR5+0x3000] ;  /* 0x003000050008783b */ /* 0x0000620008004200 */
[----:B------:R-:W-:-:S03]  /*b550*/  IMAD.MOV.U32 R29, RZ, RZ, R21 ;  /* 0x000000ffff1d7224 */ /* 0x000fc600078e0015 */
[----:B------:R2:W-:Y:S04]  /*b560*/  STL [R1+0x924], R28 ;  /* 0x0009241c01007387 */ /* 0x0005e80000100800 */
[----:B0-----:R-:W3:Y:S01]  /*b570*/  LDL.LU R0, [R1+0x938] ;  /* 0x0009380001007983 */ /* 0x001ee20000300800 */
[----:B-1----:R-:W-:Y:S02]  /*b580*/  IMAD.MOV.U32 R24, RZ, RZ, R8 ;  /* 0x000000ffff187224 */ /* 0x002fe400078e0008 */
[----:B------:R-:W-:Y:S02]  /*b590*/  IMAD.MOV.U32 R4, RZ, RZ, R9 ;  /* 0x000000ffff047224 */ /* 0x000fe400078e0009 */
[----:B--2---:R-:W-:Y:S02]  /*b5a0*/  IMAD.MOV.U32 R28, RZ, RZ, R10 ;  /* 0x000000ffff1c7224 */ /* 0x004fe400078e000a */
[----:B------:R-:W-:-:S02]  /*b5b0*/  IMAD.MOV.U32 R21, RZ, RZ, R11 ;  /* 0x000000ffff157224 */ /* 0x000fc400078e000b */
[----:B------:R-:W0:Y:S04]  /*b5c0*/  LDSM.16.MT88.4 R8, [R25+UR5+0x3000] ;  /* 0x003000051908783b */ /* 0x000e280008004200 */
[----:B------:R-:W-:Y:S04]  /*b5d0*/  STL.64 [R1+0x820], R14 ;  /* 0x0008200e01007387 */ /* 0x000fe80000100a00 */
[----:B------:R1:W-:Y:S02]  /*b5e0*/  STL.64 [R1+0x818], R12 ;  /* 0x0008180c01007387 */ /* 0x0003e40000100a00 */
[----:B-1----:R-:W-:-:S02]  /*b5f0*/  IMAD.MOV.U32 R12, RZ, RZ, R3 ;  /* 0x000000ffff0c7224 */ /* 0x002fc400078e0003 */
[----:B------:R-:W2:Y:S01]  /*b600*/  LDL.LU R3, [R1+0x934] ;  /* 0x0009340001037983 */ /* 0x000ea20000300800 */
[----:B------:R-:W-:-:S03]  /*b610*/  IMAD.MOV.U32 R13, RZ, RZ, R2 ;  /* 0x000000ffff0d7224 */ /* 0x000fc600078e0002 */
[----:B------:R-:W4:Y:S04]  /*b620*/  LDL.LU R2, [R1+0x930] ;  /* 0x0009300001027983 */ /* 0x000f280000300800 */
[----:B------:R-:W4:Y:S04]  /*b630*/  LDL.LU R14, [R1+0xd8] ;  /* 0x0000d800010e7983 */ /* 0x000f280000300800 */
[----:B------:R-:W4:Y:S04]  /*b640*/  LDL.LU R15, [R1+0xdc] ;  /* 0x0000dc00010f7983 */ /* 0x000f280000300800 */
[----:B0-----:R-:W-:Y:S04]  /*b650*/  STL.64 [R1+0x800], R10 ;  /* 0x0008000a01007387 */ /* 0x001fe80000100a00 */
[----:B------:R0:W-:Y:S04]  /*b660*/  STL.64 [R1+0x7f8], R8 ;  /* 0x0007f80801007387 */ /* 0x0001e80000100a00 */
[----:B0-----:R-:W4:Y:S01]  /*b670*/  LDL.LU R8, [R1+0x80] ;  /* 0x0000800001087983 */ /* 0x001f220000300800 */
[----:B------:R-:W-:-:S02]  /*b680*/  IMAD.MOV.U32 R16, RZ, RZ, R22 ;  /* 0x000000ffff107224 */ /* 0x000fc400078e0016 */
[----:B---3--:R-:W-:Y:S02]  /*b690*/  IMAD.MOV.U32 R11, RZ, RZ, R0 ;  /* 0x000000ffff0b7224 */ /* 0x008fe400078e0000 */
[----:B--2---:R-:W-:Y:S02]  /*b6a0*/  IMAD.MOV.U32 R9, RZ, RZ, R3 ;  /* 0x000000ffff097224 */ /* 0x004fe400078e0003 */
[----:B----4-:R-:W-:-:S07]  /*b6b0*/  IMAD.MOV.U32 R10, RZ, RZ, R2 ;  /* 0x000000ffff0a7224 */ /* 0x010fce00078e0002 */
[----:B------:R-:W-:-:S15]  /*b6c0*/  HMMA.16816.F32.BF16 R12, R8, R26, R12 ;  /* 0x0000001a080c723c */ /* 0x000fde000004180c */
[----:B------:R-:W-:-:S04]  /*b6d0*/  NOP ;  /* 0x0000000000007918 */ /* 0x000fc80000000000 */
[----:B------:R-:W-:Y:S02]  /*b6e0*/  IMAD.MOV.U32 R22, RZ, RZ, R12 ;  /* 0x000000ffff167224 */ /* 0x000fe400078e000c */
[----:B------:R-:W-:Y:S02]  /*b6f0*/  IMAD.MOV.U32 R12, RZ, RZ, R24 ;  /* 0x000000ffff0c7224 */ /* 0x000fe400078e0018 */
[----:B------:R-:W2:Y:S01]  /*b700*/  LDL.LU R24, [R1+0x92c] ;  /* 0x00092c0001187983 */ /* 0x000ea20000300800 */
[----:B------:R-:W-:Y:S02]  /*b710*/  IMAD.MOV.U32 R2, RZ, RZ, R14 ;  /* 0x000000ffff027224 */ /* 0x000fe400078e000e */
[----:B------:R-:W-:Y:S02]  /*b720*/  IMAD.MOV.U32 R0, RZ, RZ, R15 ;  /* 0x000000ffff007224 */ /* 0x000fe400078e000f */
[----:B------:R-:W-:Y:S02]  /*b730*/  IMAD.MOV.U32 R3, RZ, RZ, R13 ;  /* 0x000000ffff037224 */ /* 0x000fe400078e000d */
[----:B------:R-:W-:-:S02]  /*b740*/  IMAD.MOV.U32 R14, RZ, RZ, R28 ;  /* 0x000000ffff0e7224 */ /* 0x000fc400078e001c */
[----:B------:R-:W-:Y:S02]  /*b750*/  IMAD.MOV.U32 R15, RZ, RZ, R21 ;  /* 0x000000ffff0f7224 */ /* 0x000fe400078e0015 */
[----:B------:R-:W-:Y:S02]  /*b760*/  IMAD.MOV.U32 R13, RZ, RZ, R4 ;  /* 0x000000ffff0d7224 */ /* 0x000fe400078e0004 */
[----:B------:R-:W3:Y:S04]  /*b770*/  LDL.LU R4, [R1+0x928] ;  /* 0x0009280001047983 */ /* 0x000ee80000300800 */
[----:B------:R-:W4:Y:S04]  /*b780*/  LDL.LU R28, [R1+0x924] ;  /* 0x00092400011c7983 */ /* 0x000f280000300800 */
[----:B------:R-:W3:Y:S04]  /*b790*/  LDL.LU R21, [R1+0x920] ;  /* 0x0009200001157983 */ /* 0x000ee80000300800 */
[----:B------:R-:W-:Y:S04]  /*b7a0*/  STL.64 [R1+0x850], R14 ;  /* 0x0008500e01007387 */ /* 0x000fe80000100a00 */
[----:B------:R0:W-:Y:S04]  /*b7b0*/  STL.64 [R1+0x848], R12 ;  /* 0x0008480c01007387 */ /* 0x0001e80000100a00 */
[----:B0-----:R-:W3:Y:S01]  /*b7c0*/  LDL.LU R12, [R1+0xf0] ;  /* 0x0000f000010c7983 */ /* 0x001ee20000300800 */
[----:B--2---:R-:W-:-:S03]  /*b7d0*/  IMAD.MOV.U32 R13, RZ, RZ, R24 ;  /* 0x000000ffff0d7224 */ /* 0x004fc600078e0018 */
[----:B------:R-:W0:Y:S04]  /*b7e0*/  LDSM.16.MT88.4 R24, [R25+UR5+0x3080] ;  /* 0x003080051918783b */ /* 0x000e280008004200 */
[----:B0-----:R-:W-:Y:S04]  /*b7f0*/  STL.64 [R1+0x7e0], R26 ;  /* 0x0007e01a01007387 */ /* 0x001fe80000100a00 */
[----:B------:R0:W-:Y:S04]  /*b800*/  STL.64 [R1+0x7d8], R24 ;  /* 0x0007d81801007387 */ /* 0x0001e80000100a00 */
[----:B0-----:R-:W2:Y:S04]  /*b810*/  LDL.LU R24, [R1+0x40] ;  /* 0x0000400001187983 */ /* 0x001ea80000300800 */
[----:B--2---:R0:W-:Y:S04]  /*b820*/  STL [R1+0x8a4], R24 ;  /* 0x0008a41801007387 */ /* 0x0041e80000100800 */
[----:B------:R-:W2:Y:S04]  /*b830*/  LDL.LU R25, [R1+0x44] ;  /* 0x0000440001197983 */ /* 0x000ea80000300800 */
[----:B--2---:R1:W-:Y:S04]  /*b840*/  STL [R1+0x8a8], R25 ;  /* 0x0008a81901007387 */ /* 0x0043e80000100800 */
[----:B------:R-:W2:Y:S01]  /*b850*/  LDL.LU R26, [R1+0x48] ;  /* 0x00004800011a7983 */ /* 0x000ea20000300800 */
[----:B------:R-:W-:-:S02]  /*b860*/  IMAD.MOV.U32 R14, RZ, RZ, R5 ;  /* 0x000000ffff0e7224 */ /* 0x000fc400078e0005 */
[----:B---3--:R-:W-:Y:S01]  /*b870*/  IMAD.MOV.U32 R15, RZ, RZ, R4 ;  /* 0x000000ffff0f7224 */ /* 0x008fe200078e0004 */
[----:B--2---:R2:W-:Y:S04]  /*b880*/  STL [R1+0x8ac], R26 ;  /* 0x0008ac1a01007387 */ /* 0x0045e80000100800 */
[----:B------:R-:W3:Y:S02]  /*b890*/  LDL.LU R27, [R1+0x4c] ;  /* 0x00004c00011b7983 */ /* 0x000ee40000300800 */
[----:B------:R-:W-:Y:S02]  /*b8a0*/  HMMA.16816.F32.BF16 R4, R8, R6, R12 ;  /* 0x000000060804723c */ /* 0x000fe4000004180c */
[----:B---3--:R3:W-:Y:S04]  /*b8b0*/  STL [R1+0x8d0], R27 ;  /* 0x0008d01b01007387 */ /* 0x0087e80000100800 */
[----:B------:R-:W2:Y:S04]  /*b8c0*/  LDL.LU R8, [R1+0x50] ;  /* 0x0000500001087983 */ /* 0x000ea80000300800 */
[----:B------:R-:W2:Y:S04]  /*b8d0*/  LDL.LU R9, [R1+0x54] ;  /* 0x0000540001097983 */ /* 0x000ea80000300800 */
[----:B------:R-:W2:Y:S04]  /*b8e0*/  LDL.LU R10, [R1+0x58] ;  /* 0x00005800010a7983 */ /* 0x000ea80000300800 */
[----:B------:R-:W2:Y:S04]  /*b8f0*/  LDL.LU R11, [R1+0x5c] ;  /* 0x00005c00010b7983 */ /* 0x000ea80000300800 */
[----:B--2---:R-:W-:Y:S04]  /*b900*/  STL.64 [R1+0x8e0], R10 ;  /* 0x0008e00a01007387 */ /* 0x004fe80000100a00 */
[----:B------:R2:W-:Y:S04]  /*b910*/  STL.64 [R1+0x8d8], R8 ;  /* 0x0008d80801007387 */ /* 0x0005e80000100a00 */
[----:B0-----:R-:W4:Y:S04]  /*b920*/  LDL.LU R24, [R1+0x60] ;  /* 0x0000600001187983 */ /* 0x001f280000300800 */
[----:B-1----:R-:W4:Y:S04]  /*b930*/  LDL.LU R25, [R1+0x64] ;  /* 0x0000640001197983 */ /* 0x002f280000300800 */
[----:B------:R-:W4:Y:S04]  /*b940*/  LDL.LU R26, [R1+0x68] ;  /* 0x00006800011a7983 */ /* 0x000f280000300800 */
[----:B---3--:R-:W3:Y:S04]  /*b950*/  LDL.LU R27, [R1+0x6c] ;  /* 0x00006c00011b7983 */ /* 0x008ee80000300800 */
[----:B------:R-:W-:Y:S04]  /*b960*/  STL.64 [R1+0x860], R6 ;  /* 0x0008600601007387 */ /* 0x000fe80000100a00 */
[----:B------:R-:W-:Y:S04]  /*b970*/  STL.64 [R1+0x858], R4 ;  /* 0x0008580401007387 */ /* 0x000fe80000100a00 */
[----:B------:R-:W3:Y:S04]  /*b980*/  LDL.LU R12, [R1+0x70] ;  /* 0x00007000010c7983 */ /* 0x000ee80000300800 */
[----:B------:R-:W3:Y:S04]  /*b990*/  LDL.LU R13, [R1+0x74] ;  /* 0x00007400010d7983 */ /* 0x000ee80000300800 */
[----:B------:R-:W3:Y:S04]  /*b9a0*/  LDL.LU R14, [R1+0x78] ;  /* 0x00007800010e7983 */ /* 0x000ee80000300800 */
[----:B------:R-:W3:Y:S04]  /*b9b0*/  LDL.LU R15, [R1+0x7c] ;  /* 0x00007c00010f7983 */ /* 0x000ee80000300800 */
[----:B--2---:R-:W2:Y:S04]  /*b9c0*/  LDL.LU R8, [R1+0xc0] ;  /* 0x0000c00001087983 */ /* 0x004ea80000300800 */
[----:B------:R-:W2:Y:S04]  /*b9d0*/  LDL.LU R9, [R1+0xc4] ;  /* 0x0000c40001097983 */ /* 0x000ea80000300800 */
[----:B------:R-:W2:Y:S04]  /*b9e0*/  LDL.LU R10, [R1+0xc8] ;  /* 0x0000c800010a7983 */ /* 0x000ea80000300800 */
[----:B------:R-:W2:Y:S04]  /*b9f0*/  LDL.LU R11, [R1+0xcc] ;  /* 0x0000cc00010b7983 */ /* 0x000ea80000300800 */
[----:B---3--:R0:W-:Y:S04]  /*ba00*/  STL.64 [R1+0x878], R14 ;  /* 0x0008780e01007387 */ /* 0x0081e80000100a00 */
[----:B------:R1:W-:Y:S01]  /*ba10*/  STL.64 [R1+0x870], R12 ;  /* 0x0008700c01007387 */ /* 0x0003e20000100a00 */
[----:B0-----:R-:W-:-:S02]  /*ba20*/  IMAD.MOV.U32 R14, RZ, RZ, R18 ;  /* 0x000000ffff0e7224 */ /* 0x001fc400078e0012 */
[----:B-1----:R-:W-:Y:S02]  /*ba30*/  IMAD.MOV.U32 R12, RZ, RZ, R20 ;  /* 0x000000ffff0c7224 */ /* 0x002fe400078e0014 */
[----:B------:R-:W3:Y:S01]  /*ba40*/  LDL.LU R20, [R1+0x91c] ;  /* 0x00091c0001147983 */ /* 0x000ee20000300800 */
[----:B------:R-:W-:-:S03]  /*ba50*/  IMAD.MOV.U32 R13, RZ, RZ, R19 ;  /* 0x000000ffff0d7224 */ /* 0x000fc600078e0013 */
[----:B------:R-:W2:Y:S04]  /*ba60*/  LDL.LU R19, [R1+0x918] ;  /* 0x0009180001137983 */ /* 0x000ea80000300800 */
[----:B------:R-:W2:Y:S01]  /*ba70*/  LDL.LU R18, [R1+0x914] ;  /* 0x0009140001127983 */ /* 0x000ea20000300800 */
[----:B------:R-:W-:-:S03]  /*ba80*/  IMAD.MOV.U32 R15, RZ, RZ, R23 ;  /* 0x000000ffff0f7224 */ /* 0x000fc600078e0017 */
[----:B------:R-:W2:Y:S04]  /*ba90*/  LDL.LU R23, [R1+0x910] ;  /* 0x0009100001177983 */ /* 0x000ea80000300800 */
[----:B------:R0:W-:Y:S04]  /*baa0*/  STL.64 [R1+0x888], R14 ;  /* 0x0008880e01007387 */ /* 0x0001e80000100a00 */
[----:B------:R4:W-:Y:S01]  /*bab0*/  STL.64 [R1+0x880], R12 ;  /* 0x0008800c01007387 */ /* 0x0009e20000100a00 */
[----:B0-----:R-:W-:Y:S02]  /*bac0*/  IMAD.MOV.U32 R14, RZ, RZ, R16 ;  /* 0x000000ffff0e7224 */ /* 0x001fe400078e0010 */
[----:B------:R-:W-:-:S02]  /*bad0*/  IMAD.MOV.U32 R15, RZ, RZ, R17 ;  /* 0x000000ffff0f7224 */ /* 0x000fc400078e0011 */
[----:B----4-:R-:W-:Y:S02]  /*bae0*/  IMAD.MOV.U32 R12, RZ, RZ, R28 ;  /* 0x000000ffff0c7224 */ /* 0x010fe400078e001c */
[----:B------:R-:W4:Y:S01]  /*baf0*/  LDL.LU R28, [R1+0x90c] ;  /* 0x00090c00011c7983 */ /* 0x000f220000300800 */
[----:B------:R-:W-:-:S03]  /*bb00*/  IMAD.MOV.U32 R13, RZ, RZ, R29 ;  /* 0x000000ffff0d7224 */ /* 0x000fc600078e001d */
[----:B------:R-:W4:Y:S04]  /*bb10*/  LDL.LU R29, [R1+0x908] ;  /* 0x00090800011d7983 */ /* 0x000f280000300800 */
[----:B------:R-:W4:Y:S04]  /*bb20*/  LDL.LU R16, [R1+0x904] ;  /* 0x0009040001107983 */ /* 0x000f280000300800 */
[----:B------:R-:W4:Y:S04]  /*bb30*/  LDL.LU R17, [R1+0x900] ;  /* 0x0009000001117983 */ /* 0x000f280000300800 */
[----:B------:R0:W-:Y:S04]  /*bb40*/  STL.64 [R1+0x8b8], R14 ;  /* 0x0008b80e01007387 */ /* 0x0001e80000100a00 */
[----:B------:R2:W-:Y:S01]  /*bb50*/  STL.64 [R1+0x8b0], R12 ;  /* 0x0008b00c01007387 */ /* 0x0005e20000100a00 */
[----:B0-----:R-:W-:-:S02]  /*bb60*/  IMAD.MOV.U32 R15, RZ, RZ, R21 ;  /* 0x000000ffff0f7224 */ /* 0x001fc400078e0015 */
[----:B---3--:R-:W-:Y:S02]  /*bb70*/  IMAD.MOV.U32 R14, RZ, RZ, R20 ;  /* 0x000000ffff0e7224 */ /* 0x008fe400078e0014 */
[----:B--2---:R-:W-:Y:S02]  /*bb80*/  IMAD.MOV.U32 R13, RZ, RZ, R19 ;  /* 0x000000ffff0d7224 */ /* 0x004fe400078e0013 */
[----:B------:R-:W-:Y:S02]  /*bb90*/  IMAD.MOV.U32 R12, RZ, RZ, R18 ;  /* 0x000000ffff0c7224 */ /* 0x000fe400078e0012 */
[----:B------:R-:W2:Y:S04]  /*bba0*/  LDL.LU R18, [R1+0x8fc] ;  /* 0x0008fc0001127983 */ /* 0x000ea80000300800 */
[----:B------:R-:W2:Y:S04]  /*bbb0*/  LDL.LU R19, [R1+0x8f8] ;  /* 0x0008f80001137983 */ /* 0x000ea80000300800 */
[----:B------:R-:W2:Y:S04]  /*bbc0*/  LDL.LU R20, [R1+0x8f4] ;  /* 0x0008f40001147983 */ /* 0x000ea80000300800 */
[----:B------:R-:W2:Y:S01]  /*bbd0*/  LDL.LU R21, [R1+0x8f0] ;  /* 0x0008f00001157983 */ /* 0x000ea20000300800 */
[----:B------:R-:W-:-:S03]  /*bbe0*/  IMAD.MOV.U32 R5, RZ, RZ, R3 ;  /* 0x000000ffff057224 */ /* 0x000fc600078e0003 */
[----:B------:R-:W-:Y:S04]  /*bbf0*/  STL.64 [R1+0x8c8], R14 ;  /* 0x0008c80e01007387 */ /* 0x000fe80000100a00 */
[----:B------:R4:W-:Y:S02]  /*bc00*/  STL.64 [R1+0x8c0], R12 ;  /* 0x0008c00c01007387 */ /* 0x0009e40000100a00 */
[----:B----4-:R-:W-:Y:S02]  /*bc10*/  IMAD.MOV.U32 R13, RZ, RZ, R29 ;  /* 0x000000ffff0d7224 */ /* 0x010fe400078e001d */
[----:B------:R-:W3:Y:S01]  /*bc20*/  LDL.LU R12, [R1+0xb0] ;  /* 0x0000b000010c7983 */ /* 0x000ee20000300800 */
[----:B--2---:R-:W-:-:S15]  /*bc30*/  HMMA.16816.F32.BF16 R16, R24, R20, R16 ;  /* 0x000000141810723c */ /* 0x004fde0000041810 */
[----:B------:R-:W-:-:S04]  /*bc40*/  NOP ;  /* 0x0000000000007918 */ /* 0x000fc80000000000 */
[----:B------:R-:W-:Y:S02]  /*bc50*/  IMAD.MOV.U32 R29, RZ, RZ, R16 ;  /* 0x000000ffff1d7224 */ /* 0x000fe400078e0010 */
[----:B------:R-:W-:Y:S02]  /*bc60*/  IMAD.MOV.U32 R3, RZ, RZ, R17 ;  /* 0x000000ffff037224 */ /* 0x000fe400078e0011 */
[----:B------:R-:W2:Y:S01]  /*bc70*/  LDL.LU.64 R16, [R1+0x8e8] ;  /* 0x0008e80001107983 */ /* 0x000ea20000300a00 */
[----:B------:R-:W-:Y:S02]  /*bc80*/  IMAD.MOV.U32 R14, RZ, RZ, R28 ;  /* 0x000000ffff0e7224 */ /* 0x000fe400078e001c */
[----:B------:R-:W-:Y:S01]  /*bc90*/  IMAD.MOV.U32 R15, RZ, RZ, R23 ;  /* 0x000000ffff0f7224 */ /* 0x000fe200078e0017 */
[----:B--2---:R-:W-:Y:S01]  /*bca0*/  HMMA.16816.F32.BF16 R24, R24, R16, R8 ;  /* 0x000000101818723c */ /* 0x004fe20000041808 */
[----:B------:R-:W3:Y:S04]  /*bcb0*/  LDL.LU.64 R10, [R1+0x8e0] ;  /* 0x0008e000010a7983 */ /* 0x000ee80000300a00 */
[----:B------:R-:W3:Y:S01]  /*bcc0*/  LDL.LU.64 R8, [R1+0x8d8] ;  /* 0x0008d80001087983 */ /* 0x000ee20000300a00 */
[----:B------:R-:W-:-:S02]  /*bcd0*/  IMAD.MOV.U32 R7, RZ, RZ, R0 ;  /* 0x000000ffff077224 */ /* 0x000fc400078e0000 */
[----:B------:R-:W-:Y:S02]  /*bce0*/  IMAD.MOV.U32 R6, RZ, RZ, R2 ;  /* 0x000000ffff067224 */ /* 0x000fe400078e0002 */
[----:B------:R-:W-:Y:S02]  /*bcf0*/  IMAD.MOV.U32 R0, RZ, RZ, R19 ;  /* 0x000000ffff007224 */ /* 0x000fe400078e0013 */
[----:B------:R-:W-:Y:S02]  /*bd00*/  IMAD.MOV.U32 R4, RZ, RZ, R22 ;  /* 0x000000ffff047224 */ /* 0x000fe400078e0016 */
[----:B------:R-:W-:-:S05]  /*bd10*/  IMAD.MOV.U32 R2, RZ, RZ, R18 ;  /* 0x000000ffff027224 */ /* 0x000fca00078e0012 */
[----:B------:R-:W-:Y:S02]  /*bd20*/  IMAD.MOV.U32 R19, RZ, RZ, R24 ;  /* 0x000000ffff137224 */ /* 0x000fe400078e0018 */
[----:B------:R-:W-:Y:S02]  /*bd30*/  IMAD.MOV.U32 R28, RZ, RZ, R27 ;  /* 0x000000ffff1c7224 */ /* 0x000fe400078e001b */
[----:B------:R-:W-:Y:S01]  /*bd40*/  IMAD.MOV.U32 R22, RZ, RZ, R25 ;  /* 0x000000ffff167224 */ /* 0x000fe200078e0019 */
[----:B------:R-:W2:Y:S01]  /*bd50*/  LDL.LU R27, [R1+0x8d0] ;  /* 0x0008d000011b7983 */ /* 0x000ea20000300800 */
[----:B------:R-:W-:Y:S01]  /*bd60*/  IMAD.MOV.U32 R23, RZ, RZ, R26 ;  /* 0x000000ffff177224 */ /* 0x000fe200078e001a */
[----:B---3--:R-:W-:-:S15]  /*bd70*/  HMMA.16816.F32.BF16 R12, R8, R20, R12 ;  /* 0x00000014080c723c */ /* 0x008fde000004180c */
[----:B------:R-:W-:-:S04]  /*bd80*/  NOP ;  /* 0x0000000000007918 */ /* 0x000fc80000000000 */
[----:B------:R-:W-:Y:S02]  /*bd90*/  IMAD.MOV.U32 R24, RZ, RZ, R14 ;  /* 0x000000ffff187224 */ /* 0x000fe400078e000e */
[----:B------:R-:W-:Y:S02]  /*bda0*/  IMAD.MOV.U32 R18, RZ, RZ, R15 ;  /* 0x000000ffff127224 */ /* 0x000fe400078e000f */
[----:B------:R-:W-:Y:S01]  /*bdb0*/  IMAD.MOV.U32 R26, RZ, RZ, R12 ;  /* 0x000000ffff1a7224 */ /* 0x000fe200078e000c */
[----:B------:R-:W3:Y:S01]  /*bdc0*/  LDL.LU.64 R14, [R1+0x8c8] ;  /* 0x0008c800010e7983 */ /* 0x000ee20000300a00 */
[----:B------:R-:W-:-:S03]  /*bdd0*/  IMAD.MOV.U32 R25, RZ, RZ, R13 ;  /* 0x000000ffff197224 */ /* 0x000fc600078e000d */
[----:B------:R-:W3:Y:S02]  /*bde0*/  LDL.LU.64 R12, [R1+0x8c0] ;  /* 0x0008c000010c7983 */ /* 0x000ee40000300a00 */
[----:B---3--:R-:W-:Y:S02]  /*bdf0*/  HMMA.16816.F32.BF16 R8, R8, R16, R12 ;  /* 0x000000100808723c */ /* 0x008fe4000004180c */
[----:B------:R-:W2:Y:S04]  /*be00*/  LDL.LU.64 R14, [R1+0x8b8] ;  /* 0x0008b800010e7983 */ /* 0x000ea80000300a00 */
[----:B------:R-:W2:-:S13]  /*be10*/  LDL.LU.64 R12, [R1+0x8b0] ;  /* 0x0008b000010c7983 */ /* 0x000e9a0000300a00 */
[----:B------:R0:W-:Y:S04]  /*be20*/  STL.64 [R1+0x810], R10 ;  /* 0x0008100a01007387 */ /* 0x0001e80000100a00 */
[----:B------:R1:W-:Y:S01]  /*be30*/  STL.64 [R1+0x808], R8 ;  /* 0x0008080801007387 */ /* 0x0003e20000100a00 */
[----:B0-----:R-:W-:Y:S02]  /*be40*/  IMAD.MOV.U32 R10, RZ, RZ, R24 ;  /* 0x000000ffff0a7224 */ /* 0x001fe400078e0018 */
[----:B-1----:R-:W-:Y:S02]  /*be50*/  IMAD.MOV.U32 R8, RZ, RZ, R26 ;  /* 0x000000ffff087224 */ /* 0x002fe400078e001a */
[----:B------:R-:W2:Y:S01]  /*be60*/  LDL.LU R26, [R1+0x8ac] ;  /* 0x0008ac00011a7983 */ /* 0x000ea20000300800 */
[----:B------:R-:W-:-:S03]  /*be70*/  IMAD.MOV.U32 R9, RZ, RZ, R25 ;  /* 0x000000ffff097224 */ /* 0x000fc600078e0019 */
[----:B------:R-:W2:Y:S04]  /*be80*/  LDL.LU R25, [R1+0x8a8] ;  /* 0x0008a80001197983 */ /* 0x000ea80000300800 */
[----:B------:R-:W2:Y:S01]  /*be90*/  LDL.LU R24, [R1+0x8a4] ;  /* 0x0008a40001187983 */ /* 0x000ea20000300800 */
[----:B------:R-:W-:-:S03]  /*bea0*/  IMAD.MOV.U32 R11, RZ, RZ, R18 ;  /* 0x000000ffff0b7224 */ /* 0x000fc600078e0012 */
[----:B------:R-:W3:Y:S04]  /*beb0*/  LDL.LU R18, [R1+0x8a0] ;  /* 0x0008a00001127983 */ /* 0x000ee80000300800 */
[----:B------:R0:W-:Y:S04]  /*bec0*/  STL.64 [R1+0x830], R10 ;  /* 0x0008300a01007387 */ /* 0x0001e80000100a00 */
[----:B------:R1:W-:Y:S01]  /*bed0*/  STL.64 [R1+0x828], R8 ;  /* 0x0008280801007387 */ /* 0x0003e20000100a00 */
[----:B0-----:R-:W-:Y:S02]  /*bee0*/  IMAD.MOV.U32 R10, RZ, RZ, R23 ;  /* 0x000000ffff0a7224 */ /* 0x001fe400078e0017 */
[----:B------:R-:W-:-:S02]  /*bef0*/  IMAD.MOV.U32 R11, RZ, RZ, R28 ;  /* 0x000000ffff0b7224 */ /* 0x000fc400078e001c */
[----:B-1----:R-:W-:Y:S02]  /*bf00*/  IMAD.MOV.U32 R8, RZ, RZ, R19 ;  /* 0x000000ffff087224 */ /* 0x002fe400078e0013 */
[----:B------:R-:W3:Y:S01]  /*bf10*/  LDL.LU R19, [R1+0x89c] ;  /* 0x00089c0001137983 */ /* 0x000ee20000300800 */
[----:B------:R-:W-:-:S03]  /*bf20*/  IMAD.MOV.U32 R9, RZ, RZ, R22 ;  /* 0x000000ffff097224 */ /* 0x000fc600078e0016 */
[----:B------:R-:W4:Y:S04]  /*bf30*/  LDL.LU R22, [R1+0x898] ;  /* 0x0008980001167983 */ /* 0x000f280000300800 */
[----:B------:R-:W4:Y:S04]  /*bf40*/  LDL.LU R23, [R1+0x894] ;  /* 0x0008940001177983 */ /* 0x000f280000300800 */
[----:B------:R-:W3:Y:S04]  /*bf50*/  LDL.LU R28, [R1+0x890] ;  /* 0x00089000011c7983 */ /* 0x000ee80000300800 */
[----:B------:R0:W-:Y:S04]  /*bf60*/  STL.64 [R1+0x840], R10 ;  /* 0x0008400a01007387 */ /* 0x0001e80000100a00 */
[----:B------:R1:W-:Y:S01]  /*bf70*/  STL.64 [R1+0x838], R8 ;  /* 0x0008380801007387 */ /* 0x0003e20000100a00 */
[----:B0-----:R-:W-:-:S02]  /*bf80*/  IMAD.MOV.U32 R10, RZ, RZ, R2 ;  /* 0x000000ffff0a7224 */ /* 0x001fc400078e0002 */
[----:B------:R-:W-:Y:S02]  /*bf90*/  IMAD.MOV.U32 R11, RZ, RZ, R0 ;  /* 0x000000ffff0b7224 */ /* 0x000fe400078e0000 */
[----:B-1----:R-:W-:Y:S02]  /*bfa0*/  IMAD.MOV.U32 R9, RZ, RZ, R3 ;  /* 0x000000ffff097224 */ /* 0x002fe400078e0003 */
[----:B------:R-:W-:Y:S01]  /*bfb0*/  IMAD.MOV.U32 R8, RZ, RZ, R29 ;  /* 0x000000ffff087224 */ /* 0x000fe200078e001d */
[----:B--2---:R-:W-:-:S15]  /*bfc0*/  HMMA.16816.F32.BF16 R12, R24, R20, R12 ;  /* 0x00000014180c723c */ /* 0x004fde000004180c */
[----:B------:R-:W-:-:S04]  /*bfd0*/  NOP ;  /* 0x0000000000007918 */ /* 0x000fc80000000000 */
[----:B------:R-:W-:Y:S02]  /*bfe0*/  IMAD.MOV.U32 R3, RZ, RZ, R14 ;  /* 0x000000ffff037224 */ /* 0x000fe400078e000e */
[----:B------:R-:W-:Y:S02]  /*bff0*/  IMAD.MOV.U32 R2, RZ, RZ, R15 ;  /* 0x000000ffff027224 */ /* 0x000fe400078e000f */
[----:B------:R-:W-:Y:S01]  /*c000*/  IMAD.MOV.U32 R29, RZ, RZ, R12 ;  /* 0x000000ffff1d7224 */ /* 0x000fe200078e000c */
[----:B------:R-:W2:Y:S01]  /*c010*/  LDL.LU.64 R14, [R1+0x888] ;  /* 0x00088800010e7983 */ /* 0x000ea20000300a00 */
[----:B------:R-:W-:-:S03]  /*c020*/  IMAD.MOV.U32 R0, RZ, RZ, R13 ;  /* 0x000000ffff007224 */ /* 0x000fc600078e000d */
[----:B------:R-:W2:Y:S02]  /*c030*/  LDL.LU.64 R12, [R1+0x880] ;  /* 0x00088000010c7983 */ /* 0x000ea40000300a00 */
[----:B--2---:R-:W-:Y:S02]  /*c040*/  HMMA.16816.F32.BF16 R24, R24, R16, R12 ;  /* 0x000000101818723c */ /* 0x004fe4000004180c */
[----:B------:R-:W2:Y:S04]  /*c050*/  LDL.LU.64 R14, [R1+0x878] ;  /* 0x00087800010e7983 */ /* 0x000ea80000300a00 */
[----:B------:R-:W2:-:S13]  /*c060*/  LDL.LU.64 R12, [R1+0x870] ;  /* 0x00087000010c7983 */ /* 0x000e9a0000300a00 */
[----:B------:R0:W-:Y:S04]  /*c070*/  STL.64 [R1+0x7f0], R26 ;  /* 0x0007f01a01007387 */ /* 0x0001e80000100a00 */
[----:B------:R1:W-:Y:S01]  /*c080*/  STL.64 [R1+0x7e8], R24 ;  /* 0x0007e81801007387 */ /* 0x0003e20000100a00 */
[----:B0-----:R-:W-:Y:S02]  /*c090*/  IMAD.MOV.U32 R26, RZ, RZ, R3 ;  /* 0x000000ffff1a7224 */ /* 0x001fe400078e0003 */
[----:B------:R-:W-:Y:S02]  /*c0a0*/  IMAD.MOV.U32 R27, RZ, RZ, R2 ;  /* 0x000000ffff1b7224 */ /* 0x000fe400078e0002 */
[----:B-1----:R-:W-:Y:S02]  /*c0b0*/  IMAD.MOV.U32 R24, RZ, RZ, R29 ;  /* 0x000000ffff187224 */ /* 0x002fe400078e001d */
[----:B------:R-:W3:Y:S01]  /*c0c0*/  LDL.LU R29, [R1+0x86c] ;  /* 0x00086c00011d7983 */ /* 0x000ee20000300800 */
[----:B------:R-:W-:-:S03]  /*c0d0*/  IMAD.MOV.U32 R25, RZ, RZ, R0 ;  /* 0x000000ffff197224 */ /* 0x000fc600078e0000 */
[----:B------:R-:W3:Y:S01]  /*c0e0*/  LDL.LU R0, [R1+0x868] ;  /* 0x0008680001007983 */ /* 0x000ee20000300800 */
        /* <DEDUP_REMOVED lines=9> */
[----:B------:R-:W4:Y:S04]  /*c180*/  LDL.LU.64 R14, [R1+0x850] ;  /* 0x00085000010e7983 */ /* 0x000f280000300a00 */
[----:B------:R-:W4:-:S13]  /*c190*/  LDL.LU.64 R12, [R1+0x848] ;  /* 0x00084800010c7983 */ /* 0x000f1a0000300a00 */
[----:B------:R-:W-:Y:S04]  /*c1a0*/  STL.64 [R1+0x7d0], R6 ;  /* 0x0007d00601007387 */ /* 0x000fe80000100a00 */
[----:B------:R-:W-:Y:S01]  /*c1b0*/  STL.64 [R1+0x7c8], R4 ;  /* 0x0007c80401007387 */ /* 0x000fe20000100a00 */
[----:B----4-:R-:W-:-:S15]  /*c1c0*/  HMMA.16816.F32.BF16 R8, R12, R22, R8 ;  /* 0x000000160c08723c */ /* 0x010fde0000041808 */
[----:B------:R-:W-:-:S04]  /*c1d0*/  NOP ;  /* 0x0000000000007918 */ /* 0x000fc80000000000 */
[----:B------:R-:W-:Y:S01]  /*c1e0*/  STL.64 [R1+0xb0], R8 ;  /* 0x0000b00801007387 */ /* 0x000fe20000100a00 */
[----:B------:R-:W-:Y:S02]  /*c1f0*/  IMAD.MOV.U32 R17, RZ, RZ, R10 ;  /* 0x000000ffff117224 */ /* 0x000fe400078e000a */
[----:B------:R-:W-:Y:S01]  /*c200*/  IMAD.MOV.U32 R16, RZ, RZ, R8 ;  /* 0x000000ffff107224 */ /* 0x000fe200078e0008 */
[----:B------:R0:W-:Y:S04]  /*c210*/  STL.64 [R1+0xb8], R10 ;  /* 0x0000b80a01007387 */ /* 0x0001e80000100a00 */
[----:B0-----:R-:W3:Y:S04]  /*c220*/  LDL.LU.64 R10, [R1+0x840] ;  /* 0x00084000010a7983 */ /* 0x001ee80000300a00 */
[----:B------:R-:W3:Y:S04]  /*c230*/  LDL.LU.64 R8, [R1+0x838] ;  /* 0x0008380001087983 */ /* 0x000ee80000300a00 */
[----:B------:R-:W-:Y:S04]  /*c240*/  STL [R1+0x704], R16 ;  /* 0x0007041001007387 */ /* 0x000fe80000100800 */
[----:B------:R-:W-:Y:S01]  /*c250*/  STL [R1+0x700], R17 ;  /* 0x0007001101007387 */ /* 0x000fe20000100800 */
[----:B---3--:R-:W-:Y:S03]  /*c260*/  HMMA.16816.F32.BF16 R12, R12, R18, R8 ;  /* 0x000000120c0c723c */ /* 0x008fe60000041808 */
[----:B------:R-:W2:Y:S04]  /*c270*/  LDL.LU.64 R10, [R1+0x830] ;  /* 0x00083000010a7983 */ /* 0x000ea80000300a00 */
[----:B------:R-:W2:-:S12]  /*c280*/  LDL.LU.64 R8, [R1+0x828] ;  /* 0x0008280001087983 */ /* 0x000e980000300a00 */
[----:B------:R-:W-:Y:S04]  /*c290*/  STL.64 [R1+0xa0], R12 ;  /* 0x0000a00c01007387 */ /* 0x000fe80000100a00 */
[----:B------:R0:W-:Y:S04]  /*c2a0*/  STL.64 [R1+0xa8], R14 ;  /* 0x0000a80e01007387 */ /* 0x0001e80000100a00 */
[----:B0-----:R-:W2:Y:S04]  /*c2b0*/  LDL.LU.64 R14, [R1+0x820] ;  /* 0x00082000010e7983 */ /* 0x001ea80000300a00 */
[----:B------:R-:W2:Y:S02]  /*c2c0*/  LDL.LU.64 R12, [R1+0x818] ;  /* 0x00081800010c7983 */ /* 0x000ea40000300a00 */
[----:B--2---:R-:W-:-:S15]  /*c2d0*/  HMMA.16816.F32.BF16 R8, R12, R22, R8 ;  /* 0x000000160c08723c */ /* 0x004fde0000041808 */
[----:B------:R-:W-:-:S04]  /*c2e0*/  NOP ;  /* 0x0000000000007918 */ /* 0x000fc80000000000 */
[----:B------:R-:W-:Y:S04]  /*c2f0*/  STL.64 [R1+0x90], R8 ;  /* 0x0000900801007387 */ /* 0x000fe80000100a00 */
[----:B------:R0:W-:Y:S04]  /*c300*/  STL.64 [R1+0x98], R10 ;  /* 0x0000980a01007387 */ /* 0x0001e80000100a00 */
[----:B0-----:R-:W2:Y:S04]  /*c310*/  LDL.LU.64 R10, [R1+0x810] ;  /* 0x00081000010a7983 */ /* 0x001ea80000300a00 */
[----:B------:R-:W2:Y:S02]  /*c320*/  LDL.LU.64 R8, [R1+0x808] ;  /* 0x0008080001087983 */ /* 0x000ea40000300a00 */
[----:B--2---:R-:W-:Y:S02]  /*c330*/  HMMA.16816.F32.BF16 R12, R12, R18, R8 ;  /* 0x000000120c0c723c */ /* 0x004fe40000041808 */
[----:B------:R-:W2:Y:S04]  /*c340*/  LDL.LU.64 R10, [R1+0x800] ;  /* 0x00080000010a7983 */ /* 0x000ea80000300a00 */
[----:B------:R-:W2:-:S13]  /*c350*/  LDL.LU.64 R8, [R1+0x7f8] ;  /* 0x0007f80001087983 */ /* 0x000e9a0000300a00 */
[----:B------:R-:W-:Y:S04]  /*c360*/  STL.64 [R1+0x60], R12 ;  /* 0x0000600c01007387 */ /* 0x000fe80000100a00 */
[----:B------:R0:W-:Y:S01]  /*c370*/  STL.64 [R1+0x68], R14 ;  /* 0x0000680e01007387 */ /* 0x0001e20000100a00 */
[----:B--2---:R-:W-:-:S15]  /*c380*/  HMMA.16816.F32.BF16 R24, R8, R22, R24 ;  /* 0x000000160818723c */ /* 0x004fde0000041818 */
[----:B------:R-:W-:-:S04]  /*c390*/  NOP ;  /* 0x0000000000007918 */ /* 0x000fc80000000000 */
[----:B------:R-:W-:Y:S01]  /*c3a0*/  STL.64 [R1+0x70], R24 ;  /* 0x0000701801007387 */ /* 0x000fe20000100a00 */
[----:B0-----:R-:W-:Y:S02]  /*c3b0*/  IMAD.MOV.U32 R15, RZ, RZ, R27 ;  /* 0x000000ffff0f7224 */ /* 0x001fe400078e001b */
[----:B------:R-:W-:Y:S01]  /*c3c0*/  IMAD.MOV.U32 R14, RZ, RZ, R25 ;  /* 0x000000ffff0e7224 */ /* 0x000fe200078e0019 */
[----:B------:R0:W-:Y:S04]  /*c3d0*/  STL.64 [R1+0x78], R26 ;  /* 0x0000781a01007387 */ /* 0x0001e80000100a00 */
[----:B0-----:R-:W2:Y:S04]  /*c3e0*/  LDL.LU.64 R26, [R1+0x7f0] ;  /* 0x0007f000011a7983 */ /* 0x001ea80000300a00 */
[----:B------:R-:W2:Y:S01]  /*c3f0*/  LDL.LU.64 R24, [R1+0x7e8] ;  /* 0x0007e80001187983 */ /* 0x000ea20000300a00 */
[----:B------:R-:W-:-:S03]  /*c400*/  IMAD.MOV.U32 R7, RZ, RZ, R2 ;  /* 0x000000ffff077224 */ /* 0x000fc600078e0002 */
[----:B------:R-:W3:Y:S04]  /*c410*/  LDL.LU R13, [R1+0x614] ;  /* 0x00061400010d7983 */ /* 0x000ee80000300800 */
[----:B------:R-:W4:Y:S04]  /*c420*/  LDL.LU R17, [R1+0x60c] ;  /* 0x00060c0001117983 */ /* 0x000f280000300800 */
[----:B------:R-:W3:Y:S04]  /*c430*/  LDL.LU R16, [R1+0x604] ;  /* 0x0006040001107983 */ /* 0x000ee80000300800 */
[----:B------:R-:W3:Y:S04]  /*c440*/  LDL.LU R2, [R1+0x5fc] ;  /* 0x0005fc0001027983 */ /* 0x000ee80000300800 */
[----:B------:R0:W-:Y:S04]  /*c450*/  STL [R1+0x70c], R14 ;  /* 0x00070c0e01007387 */ /* 0x0001e80000100800 */
[----:B0-----:R-:W3:Y:S04]  /*c460*/  LDL.LU R14, [R1+0x61c] ;  /* 0x00061c00010e7983 */ /* 0x001ee80000300800 */
[----:B------:R0:W-:Y:S04]  /*c470*/  STL [R1+0x708], R15 ;  /* 0x0007080f01007387 */ /* 0x0001e80000100800 */
[----:B0-----:R-:W3:Y:S01]  /*c480*/  LDL.LU R15, [R1+0x258] ;  /* 0x00025800010f7983 */ /* 0x001ee20000300800 */
[----:B--2---:R-:W-:Y:S03]  /*c490*/  HMMA.16816.F32.BF16 R8, R8, R18, R24 ;  /* 0x000000120808723c */ /* 0x004fe60000041818 */
[----:B------:R-:W2:Y:S04]  /*c4a0*/  LDL.LU.64 R26, [R1+0x7e0] ;  /* 0x0007e000011a7983 */ /* 0x000ea80000300a00 */
[----:B------:R-:W2:Y:S01]  /*c4b0*/  LDL.LU.64 R24, [R1+0x7d8] ;  /* 0x0007d80001187983 */ /* 0x000ea20000300a00 */
[----:B------:R-:W-:-:S02]  /*c4c0*/  IMAD.MOV.U32 R4, RZ, RZ, R21 ;  /* 0x000000ffff047224 */ /* 0x000fc400078e0015 */
[----:B------:R-:W-:Y:S02]  /*c4d0*/  IMAD.MOV.U32 R5, RZ, RZ, R20 ;  /* 0x000000ffff057224 */ /* 0x000fe400078e0014 */
[----:B------:R-:W-:-:S07]  /*c4e0*/  IMAD.MOV.U32 R6, RZ, RZ, R3 ;  /* 0x000000ffff067224 */ /* 0x000fce00078e0003 */
[----:B------:R0:W-:Y:S01]  /*c4f0*/  STL.64 [R1+0x40], R8 ;  /* 0x0000400801007387 */ /* 0x0001e20000100a00 */
[----:B------:R-:W-:-:S03]  /*c500*/  IMAD.MOV.U32 R12, RZ, RZ, R11 ;  /* 0x000000ffff0c7224 */ /* 0x000fc600078e000b */
[----:B------:R1:W-:Y:S04]  /*c510*/  STL.64 [R1+0x48], R10 ;  /* 0x0000480a01007387 */ /* 0x0003e80000100a00 */
[----:B0-----:R-:W3:Y:S01]  /*c520*/  LDL.LU.64 R8, [R1+0x100] ;  /* 0x0001000001087983 */ /* 0x001ee20000300a00 */
[----:B-1----:R-:W-:-:S05]  /*c530*/  IMAD.MOV.U32 R11, RZ, RZ, R10 ;  /* 0x000000ffff0b7224 */ /* 0x002fca00078e000a */
[----:B------:R-:W-:Y:S04]  /*c540*/  STL [R1+0x714], R11 ;  /* 0x0007140b01007387 */ /* 0x000fe80000100800 */
[----:B------:R-:W-:Y:S01]  /*c550*/  STL [R1+0x710], R12 ;  /* 0x0007100c01007387 */ /* 0x000fe20000100800 */
[----:B--2---:R-:W-:Y:S03]  /*c560*/  HMMA.16816.F32.BF16 R20, R24, R22, R4 ;  /* 0x000000161814723c */ /* 0x004fe60000041804 */
[----:B------:R-:W2:Y:S04]  /*c570*/  LDL.LU.64 R6, [R1+0x7d0] ;  /* 0x0007d00001067983 */ /* 0x000ea80000300a00 */
[----:B------:R-:W2:-:S12]  /*c580*/  LDL.LU.64 R4, [R1+0x7c8] ;  /* 0x0007c80001047983 */ /* 0x000e980000300a00 */
[----:B------:R0:W-:Y:S02]  /*c590*/  STL [R1+0x724], R20 ;  /* 0x0007241401007387 */ /* 0x0001e40000100800 */
[----:B0-----:R-:W0:Y:S02]  /*c5a0*/  LDC R20, c[0x0][0x3a8] ;  /* 0x0000ea00ff147b82 */ /* 0x001e240000000800 */
[----:B------:R-:W-:Y:S01]  /*c5b0*/  STL [R1+0x720], R21 ;  /* 0x0007201501007387 */ /* 0x000fe20000100800 */
[----:B---3--:R-:W-:-:S03]  /*c5c0*/  VIADD R15, R15, 0x1 ;  /* 0x000000010f0f7836 */ /* 0x008fc60000000000 */
[----:B------:R-:W-:Y:S01]  /*c5d0*/  STL [R1+0x71c], R22 ;  /* 0x00071c1601007387 */ /* 0x000fe20000100800 */
[----:B0-----:R-:W-:-:S04]  /*c5e0*/  IMAD.SHL.U32 R20, R20, 0x40, RZ ;  /* 0x0000004014147824 */ /* 0x001fc800078e00ff */
[----:B------:R-:W-:-:S05]  /*c5f0*/  IMAD.SHL.U32 R20, R20, 0x2, RZ ;  /* 0x0000000214147824 */ /* 0x000fca00078e00ff */
[-C--:B------:R-:W-:Y:S02]  /*c600*/  IADD3 R3, P0, PT, R8, R20.reuse, RZ ;  /* 0x0000001408037210 */ /* 0x080fe40007f1e0ff */
[----:B------:R-:W-:Y:S01]  /*c610*/  IADD3 R10, P1, PT, R28, R20, RZ ;  /* 0x000000141c0a7210 */ /* 0x000fe20007f3e0ff */
[----:B------:R-:W-:Y:S02]  /*c620*/  STL [R1+0x718], R23 ;  /* 0x0007181701007387 */ /* 0x000fe40000100800 */
[--C-:B------:R-:W-:Y:S02]  /*c630*/  IMAD.X R8, R9, 0x1, R0.reuse, P0 ;  /* 0x0000000109087824 */ /* 0x100fe400000e0600 */
[----:B------:R-:W-:Y:S01]  /*c640*/  STL [R1+0x728], R3 ;  /* 0x0007280301007387 */ /* 0x000fe20000100800 */
[----:B------:R-:W-:-:S03]  /*c650*/  IMAD.X R9, R29, 0x1, R0, P1 ;  /* 0x000000011d097824 */ /* 0x000fc600008e0600 */
[----:B------:R-:W-:Y:S04]  /*c660*/  STL [R1+0x72c], R10 ;  /* 0x00072c0a01007387 */ /* 0x000fe80000100800 */
[----:B------:R-:W-:Y:S04]  /*c670*/  STL [R1+0x730], R8 ;  /* 0x0007300801007387 */ /* 0x000fe80000100800 */
[----:B------:R-:W-:Y:S04]  /*c680*/  STL [R1+0x258], R15 ;  /* 0x0002580f01007387 */ /* 0x000fe80000100800 */
[----:B------:R-:W-:Y:S01]  /*c690*/  STL [R1+0x7c4], R0 ;  /* 0x0007c40001007387 */ /* 0x000fe20000100800 */
[----:B------:R-:W-:-:S03]  /*c6a0*/  IADD3 R14, P5, PT, R14, R20, RZ ;  /* 0x000000140e0e7210 */ /* 0x000fc60007fbe0ff */
[----:B------:R-:W-:Y:S01]  /*c6b0*/  STL [R1+0x734], R9 ;  /* 0x0007340901007387 */ /* 0x000fe20000100800 */
[-C--:B------:R-:W-:Y:S02]  /*c6c0*/  IADD3 R13, P6, PT, R13, R20.reuse, RZ ;  /* 0x000000140d0d7210 */ /* 0x080fe40007fde0ff */
[----:B----4-:R-:W-:Y:S01]  /*c6d0*/  IADD3 R17, P1, PT, R17, R20, RZ ;  /* 0x0000001411117210 */ /* 0x010fe20007f3e0ff */
[----:B--2---:R-:W-:-:S15]  /*c6e0*/  HMMA.16816.F32.BF16 R4, R24, R18, R4 ;  /* 0x000000121804723c */ /* 0x004fde0000041804 */
[----:B------:R-:W-:-:S04]  /*c6f0*/  NOP ;  /* 0x0000000000007918 */ /* 0x000fc80000000000 */
[----:B------:R0:W-:Y:S04]  /*c700*/  STL.64 [R1+0xe0], R4 ;  /* 0x0000e00401007387 */ /* 0x0001e80000100a00 */
[----:B------:R-:W-:Y:S01]  /*c710*/  STL.64 [R1+0xe8], R6 ;  /* 0x0000e80601007387 */ /* 0x000fe20000100a00 */
[----:B0-----:R-:W-:-:S05]  /*c720*/  IMAD.MOV.U32 R4, RZ, RZ, R7 ;  /* 0x000000ffff047224 */ /* 0x001fca00078e0007 */
[----:B------:R0:W-:Y:S04]  /*c730*/  STL [R1+0x738], R4 ;  /* 0x0007380401007387 */ /* 0x0001e80000100800 */
[----:B------:R-:W-:Y:S04]  /*c740*/  STL [R1+0x61c], R14 ;  /* 0x00061c0e01007387 */ /* 0x000fe80000100800 */
[----:B------:R-:W-:Y:S04]  /*c750*/  STL [R1+0x614], R13 ;  /* 0x0006140d01007387 */ /* 0x000fe80000100800 */
[----:B------:R-:W2:Y:S04]  /*c760*/  LDL.LU R0, [R1+0x5f4] ;  /* 0x0005f40001007983 */ /* 0x000ea80000300800 */
[----:B------:R-:W-:Y:S04]  /*c770*/  STL [R1+0x60c], R17 ;  /* 0x00060c1101007387 */ /* 0x000fe80000100800 */
[----:B0-----:R-:W3:Y:S01]  /*c780*/  LDL.LU R4, [R1+0x5e4] ;  /* 0x0005e40001047983 */ /* 0x001ee20000300800 */
[----:B------:R-:W-:-:S02]  /*c790*/  IADD3 R16, P2, PT, R16, R20, RZ ;  /* 0x0000001410107210 */ /* 0x000fc40007f5e0ff */
[----:B------:R-:W-:-:S03]  /*c7a0*/  IADD3 R2, P3, PT, R2, R20, RZ ;  /* 0x0000001402027210 */ /* 0x000fc60007f7e0ff */
[----:B------:R-:W-:Y:S04]  /*c7b0*/  STL [R1+0x604], R16 ;  /* 0x0006041001007387 */ /* 0x000fe80000100800 */
[----:B---3--:R0:W-:Y:S04]  /*c7c0*/  STL [R1+0x7b8], R4 ;  /* 0x0007b80401007387 */ /* 0x0081e80000100800 */
[----:B------:R-:W-:Y:S04]  /*c7d0*/  STL [R1+0x5fc], R2 ;  /* 0x0005fc0201007387 */ /* 0x000fe80000100800 */
[----:B0-----:R-:W3:Y:S04]  /*c7e0*/  LDL.LU R4, [R1+0x610] ;  /* 0x0006100001047983 */ /* 0x001ee80000300800 */
[----:B---3--:R0:W-:Y:S04]  /*c7f0*/  STL [R1+0x7bc], R4 ;  /* 0x0007bc0401007387 */ /* 0x0081e80000100800 */
[----:B0-----:R-:W3:Y:S01]  /*c800*/  LDL.LU R4, [R1+0x5ec] ;  /* 0x0005ec0001047983 */ /* 0x001ee20000300800 */
[----:B------:R-:W-:-:S02]  /*c810*/  ISETP.NE.U32.AND P0, PT, R15, UR7, PT ;  /* 0x000000070f007c0c */ /* 0x000fc4000bf05070 */
[----:B--2---:R-:W-:Y:S01]  /*c820*/  IADD3 R0, P4, PT, R0, R20, RZ ;  /* 0x0000001400007210 */ /* 0x004fe20007f9e0ff */
[----:B---3--:R0:W-:Y:S04]  /*c830*/  STL [R1+0x7c0], R4 ;  /* 0x0007c00401007387 */ /* 0x0081e80000100800 */
[----:B0-----:R-:W2:Y:S04]  /*c840*/  LDL.LU R4, [R1+0x618] ;  /* 0x0006180001047983 */ /* 0x001ea80000300800 */
[----:B------:R-:W3:Y:S04]  /*c850*/  LDL.LU R24, [R1+0x608] ;  /* 0x0006080001187983 */ /* 0x000ee80000300800 */
[----:B------:R-:W4:Y:S04]  /*c860*/  LDL.LU R25, [R1+0x5dc] ;  /* 0x0005dc0001197983 */ /* 0x000f280000300800 */
        /* <DEDUP_REMOVED lines=24> */
[----:B------:R0:W-:Y:S04]  /*c9f0*/  STL [R1+0x5f4], R0 ;  /* 0x0005f40001007387 */ /* 0x0001e80000100800 */
[----:B0-----:R-:W2:Y:S02]  /*ca00*/  LDL.LU R0, [R1+0x7c4] ;  /* 0x0007c40001007983 */ /* 0x001ea40000300800 */
[----:B--2---:R-:W-:-:S05]  /*ca10*/  IMAD.X R4, R4, 0x1, R0, P5 ;  /* 0x0000000104047824 */ /* 0x004fca00028e0600 */
[----:B------:R0:W-:Y:S04]  /*ca20*/  STL [R1+0x618], R4 ;  /* 0x0006180401007387 */ /* 0x0001e80000100800 */
[----:B0-----:R-:W2:Y:S02]  /*ca30*/  LDL.LU R4, [R1+0x7c0] ;  /* 0x0007c00001047983 */ /* 0x001ea40000300800 */
[----:B--2---:R-:W-:-:S05]  /*ca40*/  IADD3 R4, P5, PT, R4, R20, RZ ;  /* 0x0000001404047210 */ /* 0x004fca0007fbe0ff */
[----:B------:R0:W-:Y:S04]  /*ca50*/  STL [R1+0x5ec], R4 ;  /* 0x0005ec0401007387 */ /* 0x0001e80000100800 */
[----:B0-----:R-:W2:Y:S02]  /*ca60*/  LDL.LU R4, [R1+0x7bc] ;  /* 0x0007bc0001047983 */ /* 0x001ea40000300800 */
[----:B--2---:R-:W-:-:S05]  /*ca70*/  IMAD.X R4, R4, 0x1, R0, P6 ;  /* 0x0000000104047824 */ /* 0x004fca00030e0600 */
[----:B------:R0:W-:Y:S04]  /*ca80*/  STL [R1+0x610], R4 ;  /* 0x0006100401007387 */ /* 0x0001e80000100800 */
[----:B0-----:R-:W2:Y:S01]  /*ca90*/  LDL.LU R4, [R1+0x7b8] ;  /* 0x0007b80001047983 */ /* 0x001ea20000300800 */
[--C-:B---3--:R-:W-:Y:S01]  /*caa0*/  IMAD.X R24, R24, 0x1, R0.reuse, P1 ;  /* 0x0000000118187824 */ /* 0x108fe200008e0600 */
[-C--:B----4-:R-:W-:Y:S01]  /*cab0*/  IADD3 R25, P1, PT, R25, R20.reuse, RZ ;  /* 0x0000001419197210 */ /* 0x090fe20007f3e0ff */
[--C-:B------:R-:W-:Y:S01]  /*cac0*/  IMAD.X R26, R26, 0x1, R0.reuse, P2 ;  /* 0x000000011a1a7824 */ /* 0x100fe200010e0600 */
[-C--:B------:R-:W-:Y:S01]  /*cad0*/  IADD3 R27, P2, PT, R27, R20.reuse, RZ ;  /* 0x000000141b1b7210 */ /* 0x080fe20007f5e0ff */
        /* <DEDUP_REMOVED lines=16> */
[----:B------:R-:W-:Y:S01]  /*cbe0*/  IMAD.X R16, R16, 0x1, R0, P1 ;  /* 0x0000000110107824 */ /* 0x000fe200008e0600 */
[----:B------:R-:W-:-:S02]  /*cbf0*/  IADD3 R2, P1, PT, R2, R20, RZ ;  /* 0x0000001402027210 */ /* 0x000fc40007f3e0ff */
[----:B--2---:R-:W-:-:S05]  /*cc00*/  IADD3 R4, P6, PT, R4, R20, RZ ;  /* 0x0000001404047210 */ /* 0x004fca0007fde0ff */
[----:B------:R-:W-:Y:S04]  /*cc10*/  STL [R1+0x5e4], R4 ;  /* 0x0005e40401007387 */ /* 0x000fe80000100800 */
[----:B------:R-:W-:Y:S04]  /*cc20*/  STL [R1+0x608], R24 ;  /* 0x0006081801007387 */ /* 0x000fe80000100800 */
[----:B------:R-:W-:Y:S01]  /*cc30*/  STL [R1+0x5dc], R25 ;  /* 0x0005dc1901007387 */ /* 0x000fe20000100800 */
[----:B------:R-:W-:-:S03]  /*cc40*/  IMAD.X R28, R28, 0x1, R0, P6 ;  /* 0x000000011c1c7824 */ /* 0x000fc600030e0600 */
[----:B------:R-:W-:Y:S01]  /*cc50*/  STL [R1+0x600], R26 ;  /* 0x0006001a01007387 */ /* 0x000fe20000100800 */
[----:B------:R-:W-:-:S03]  /*cc60*/  IADD3 R29, P6, PT, R29, R20, RZ ;  /* 0x000000141d1d7210 */ /* 0x000fc60007fde0ff */
        /* <DEDUP_REMOVED lines=11> */
[----:B------:R-:W-:-:S03]  /*cd20*/  IMAD.X R13, R13, 0x1, R0, P6 ;  /* 0x000000010d0d7824 */ /* 0x000fc600030e0600 */
[----:B------:R-:W-:Y:S04]  /*cd30*/  STL [R1+0x5d0], R3 ;  /* 0x0005d00301007387 */ /* 0x000fe80000100800 */
        /* <DEDUP_REMOVED lines=11> */
[----:B0-----:R-:W2:Y:S04]  /*cdf0*/  LDL.LU R20, [R1+0x5a0] ;  /* 0x0005a00001147983 */ /* 0x001ea80000300800 */
[----:B------:R-:W-:Y:S04]  /*ce00*/  STL [R1+0x5a8], R16 ;  /* 0x0005a81001007387 */ /* 0x000fe80000100800 */
[----:B------:R-:W3:Y:S04]  /*ce10*/  LDL.LU R4, [R1+0x590] ;  /* 0x0005900001047983 */ /* 0x000ee80000300800 */
[----:B------:R-:W-:Y:S04]  /*ce20*/  STL [R1+0x57c], R2 ;  /* 0x00057c0201007387 */ /* 0x000fe80000100800 */
[----:B---3--:R0:W-:Y:S04]  /*ce30*/  STL [R1+0x7a8], R4 ;  /* 0x0007a80401007387 */ /* 0x0081e80000100800 */
[----:B0-----:R-:W3:Y:S04]  /*ce40*/  LDL.LU R4, [R1+0x56c] ;  /* 0x00056c0001047983 */ /* 0x001ee80000300800 */
[----:B---3--:R0:W-:Y:S04]  /*ce50*/  STL [R1+0x7ac], R4 ;  /* 0x0007ac0401007387 */ /* 0x0081e80000100800 */
[----:B0-----:R-:W3:Y:S01]  /*ce60*/  LDL.LU R4, [R1+0x598] ;  /* 0x0005980001047983 */ /* 0x001ee20000300800 */
[----:B--2---:R-:W-:-:S03]  /*ce70*/  IMAD.X R20, R20, 0x1, R0, P2 ;  /* 0x0000000114147824 */ /* 0x004fc600010e0600 */
        /* <DEDUP_REMOVED lines=30> */
[----:B--2---:R-:W-:-:S05]  /*d060*/  IADD3 R4, P2, PT, R4, R20, RZ ;  /* 0x0000001404047210 */ /* 0x004fca0007f5e0ff */
[----:B------:R0:W-:Y:S04]  /*d070*/  STL [R1+0x574], R4 ;  /* 0x0005740401007387 */ /* 0x0001e80000100800 */
[----:B0-----:R-:W2:Y:S02]  /*d080*/  LDL.LU R4, [R1+0x7b0] ;  /* 0x0007b00001047983 */ /* 0x001ea40000300800 */
[----:B--2---:R-:W-:-:S05]  /*d090*/  IMAD.X R4, R4, 0x1, R0, P3 ;  /* 0x0000000104047824 */ /* 0x004fca00018e0600 */
[----:B------:R0:W-:Y:S04]  /*d0a0*/  STL [R1+0x598], R4 ;  /* 0x0005980401007387 */ /* 0x0001e80000100800 */
[----:B0-----:R-:W2:Y:S02]  /*d0b0*/  LDL.LU R4, [R1+0x7ac] ;  /* 0x0007ac0001047983 */ /* 0x001ea40000300800 */
[----:B--2---:R-:W-:-:S05]  /*d0c0*/  IADD3 R4, P3, PT, R4, R20, RZ ;  /* 0x0000001404047210 */ /* 0x004fca0007f7e0ff */
[----:B------:R0:W-:Y:S04]  /*d0d0*/  STL [R1+0x56c], R4 ;  /* 0x00056c0401007387 */ /* 0x0001e80000100800 */
[----:B0-----:R-:W2:Y:S01]  /*d0e0*/  LDL.LU R4, [R1+0x7a8] ;  /* 0x0007a80001047983 */ /* 0x001ea20000300800 */
[--C-:B----4-:R-:W-:Y:S01]  /*d0f0*/  IMAD.X R25, R25, 0x1, R0.reuse, P5 ;  /* 0x0000000119197824 */ /* 0x110fe200028e0600 */
        /* <DEDUP_REMOVED lines=18> */
[----:B------:R-:W-:Y:S01]  /*d220*/  IADD3 R13, P3, PT, R13, R20, RZ ;  /* 0x000000140d0d7210 */ /* 0x000fe20007f7e0ff */
[----:B------:R-:W-:-:S02]  /*d230*/  IMAD.X R2, R2, 0x1, R0, P5 ;  /* 0x0000000102027824 */ /* 0x000fc400028e0600 */
[----:B--2---:R-:W-:Y:S01]  /*d240*/  IMAD.X R4, R4, 0x1, R0, P4 ;  /* 0x0000000104047824 */ /* 0x004fe200020e0600 */
[----:B---3--:R-:W-:-:S04]  /*d250*/  IADD3 R24, P4, PT, R24, R20, RZ ;  /* 0x0000001418187210 */ /* 0x008fc80007f9e0ff */
[----:B------:R-:W-:Y:S04]  /*d260*/  STL [R1+0x590], R4 ;  /* 0x0005900401007387 */ /* 0x000fe80000100800 */
        /* <DEDUP_REMOVED lines=37> */
[----:B--2---:R-:W-:-:S03]  /*d4c0*/  IADD3 R0, P5, PT, R0, R20, RZ ;  /* 0x0000001400007210 */ /* 0x004fc60007fbe0ff */
        /* <DEDUP_REMOVED lines=560> */
[--C-:B------:R-:W-:Y:S01]  /*f7d0*/  IMAD.X R11, R11, 0x1, R0.reuse, P5 ;  /* 0x000000010b0b7824 */ /* 0x100fe200028e0600 */
[----:B------:R-:W-:Y:S01]  /*f7e0*/  IADD3 R15, P5, PT, R15, UR10, RZ ;  /* 0x0000000a0f0f7c10 */ /* 0x000fe2000ffbe0ff */
[--C-:B------:R-:W-:Y:S01]  /*f7f0*/  IMAD.X R14, R14, 0x1, R0.reuse, P6 ;  /* 0x000000010e0e7824 */ /* 0x100fe200030e0600 */
[----:B------:R-:W-:Y:S01]  /*f800*/  IADD3 R13, P6, PT, R13, UR10, RZ ;  /* 0x0000000a0d0d7c10 */ /* 0x000fe2000ffde0ff */
        /* <DEDUP_REMOVED lines=28> */
[----:B------:R-:W-:-:S03]  /*f9d0*/  IADD3 R16, P1, PT, R16, UR10, RZ ;  /* 0x0000000a10107c10 */ /* 0x000fc6000ff3e0ff */
        /* <DEDUP_REMOVED lines=9> */
[----:B0-----:R-:W3:Y:S01]  /*fa70*/  LDL.LU R4, [R1+0x6ac] ;  /* 0x0006ac0001047983 */ /* 0x001ee20000300800 */
[----:B--2---:R-:W-:-:S03]  /*fa80*/  IADD3 R0, P2, PT, R0, UR10, RZ ;  /* 0x0000000a00007c10 */ /* 0x004fc6000ff5e0ff */
        /* <DEDUP_REMOVED lines=34> */
[----:B--2---:R-:W-:-:S05]  /*fcb0*/  IADD3 R4, P3, PT, R4, UR10, RZ ;  /* 0x0000000a04047c10 */ /* 0x004fca000ff7e0ff */
[----:B------:R0:W-:Y:S04]  /*fcc0*/  STL [R1+0x6ac], R4 ;  /* 0x0006ac0401007387 */ /* 0x0001e80000100800 */
[----:B0-----:R-:W2:Y:S01]  /*fcd0*/  LDL.LU R4, [R1+0x73c] ;  /* 0x00073c0001047983 */ /* 0x001ea20000300800 */
[----:B----4-:R-:W-:Y:S02]  /*fce0*/  IADD3.X R8, PT, PT, R8, UR4, RZ, P5, !PT ;  /* 0x0000000408087c10 */ /* 0x010fe4000affe4ff */
[----:B------:R-:W-:Y:S02]  /*fcf0*/  IADD3 R10, P5, PT, R10, UR10, RZ ;  /* 0x0000000a0a0a7c10 */ /* 0x000fe4000ffbe0ff */
[----:B------:R-:W-:Y:S02]  /*fd00*/  IADD3.X R3, PT, PT, R3, UR4, RZ, P6, !PT ;  /* 0x0000000403037c10 */ /* 0x000fe4000b7fe4ff */
[----:B------:R-:W-:-:S02]  /*fd10*/  IADD3 R20, P6, PT, R20, UR10, RZ ;  /* 0x0000000a14147c10 */ /* 0x000fc4000ffde0ff */
[----:B------:R-:W-:Y:S02]  /*fd20*/  IADD3.X R21, PT, PT, R21, UR4, RZ, P1, !PT ;  /* 0x0000000415157c10 */ /* 0x000fe40008ffe4ff */
[----:B------:R-:W-:Y:S02]  /*fd30*/  IADD3 R22, P1, PT, R22, UR10, RZ ;  /* 0x0000000a16167c10 */ /* 0x000fe4000ff3e0ff */
[----:B------:R-:W-:Y:S02]  /*fd40*/  IADD3.X R23, PT, PT, R23, UR4, RZ, P2, !PT ;  /* 0x0000000417177c10 */ /* 0x000fe400097fe4ff */
[----:B------:R-:W-:Y:S02]  /*fd50*/  IADD3 R11, P2, PT, R11, UR10, RZ ;  /* 0x0000000a0b0b7c10 */ /* 0x000fe4000ff5e0ff */
[----:B------:R-:W-:Y:S02]  /*fd60*/  IADD3.X R12, PT, PT, R12, UR4, RZ, P3, !PT ;  /* 0x000000040c0c7c10 */ /* 0x000fe40009ffe4ff */
[----:B------:R-:W-:Y:S01]  /*fd70*/  IADD3 R14, P3, PT, R14, UR10, RZ ;  /* 0x0000000a0e0e7c10 */ /* 0x000fe2000ff7e0ff */
[----:B--2---:R-:W-:Y:S01]  /*fd80*/  IMAD.X R4, R4, 0x1, R0, P4 ;  /* 0x0000000104047824 */ /* 0x004fe200020e0600 */
[----:B---3--:R-:W-:-:S04]  /*fd90*/  IADD3 R9, P4, PT, R9, UR10, RZ ;  /* 0x0000000a09097c10 */ /* 0x008fc8000ff9e0ff */
[----:B------:R0:W-:Y:S04]  /*fda0*/  STL [R1+0x664], R4 ;  /* 0x0006640401007387 */ /* 0x0001e80000100800 */
[----:B0-----:R0:W5:Y:S04]  /*fdb0*/  LDL.LU R4, [R1+0x738] ;  /* 0x0007380001047983 */ /* 0x0011680000300800 */
[----:B------:R1:W-:Y:S04]  /*fdc0*/  STL [R1+0x6a4], R9 ;  /* 0x0006a40901007387 */ /* 0x0003e80000100800 */
[----:B-1----:R-:W2:Y:S04]  /*fdd0*/  LDL.LU R9, [R1+0x734] ;  /* 0x0007340001097983 */ /* 0x002ea80000300800 */
[----:B------:R1:W-:Y:S04]  /*fde0*/  STL [R1+0x694], R8 ;  /* 0x0006940801007387 */ /* 0x0003e80000100800 */
[----:B-1----:R-:W3:Y:S04]  /*fdf0*/  LDL.LU R8, [R1+0x730] ;  /* 0x0007300001087983 */ /* 0x002ee80000300800 */
[----:B------:R1:W-:Y:S04]  /*fe00*/  STL [R1+0x69c], R10 ;  /* 0x00069c0a01007387 */ /* 0x0003e80000100800 */
[----:B-1----:R-:W4:Y:S04]  /*fe10*/  LDL.LU R10, [R1+0x72c] ;  /* 0x00072c00010a7983 */ /* 0x002f280000300800 */
[----:B------:R1:W-:Y:S04]  /*fe20*/  STL [R1+0x6b8], R3 ;  /* 0x0006b80301007387 */ /* 0x0003e80000100800 */
[----:B-1----:R-:W2:Y:S04]  /*fe30*/  LDL.LU R3, [R1+0x728] ;  /* 0x0007280001037983 */ /* 0x002ea80000300800 */
[----:B------:R1:W-:Y:S01]  /*fe40*/  STL [R1+0x68c], R20 ;  /* 0x00068c1401007387 */ /* 0x0003e20000100800 */
[----:B------:R-:W-:-:S03]  /*fe50*/  IADD3.X R15, PT, PT, R15, UR4, RZ, P4, !PT ;  /* 0x000000040f0f7c10 */ /* 0x000fc6000a7fe4ff */
[----:B-1----:R0:W5:Y:S04]  /*fe60*/  LDL.LU R20, [R1+0x724] ;  /* 0x0007240001147983 */ /* 0x0021680000300800 */
[----:B------:R1:W-:Y:S01]  /*fe70*/  STL [R1+0x6b4], R21 ;  /* 0x0006b41501007387 */ /* 0x0003e20000100800 */
[----:B------:R-:W-:-:S03]  /*fe80*/  IADD3 R16, P4, PT, R16, UR10, RZ ;  /* 0x0000000a10107c10 */ /* 0x000fc6000ff9e0ff */
[----:B-1----:R0:W5:Y:S04]  /*fe90*/  LDL.LU R21, [R1+0x720] ;  /* 0x0007200001157983 */ /* 0x0021680000300800 */
        /* <DEDUP_REMOVED lines=13> */
[----:B------:R-:W-:Y:S02]  /*ff70*/  IADD3.X R26, PT, PT, R26, UR4, RZ, P1, !PT ;  /* 0x000000041a1a7c10 */ /* 0x000fe40008ffe4ff */
[----:B------:R-:W-:Y:S01]  /*ff80*/  IADD3 R27, P1, PT, R27, UR10, RZ ;  /* 0x0000000a1b1b7c10 */ /* 0x000fe2000ff3e0ff */
[----:B-1----:R0:W5:Y:S04]  /*ff90*/  LDL.LU R14, [R1+0x70c] ;  /* 0x00070c00010e7983 */ /* 0x0021680000300800 */
[----:B------:R1:W-:Y:S01]  /*ffa0*/  STL [R1+0x6a0], R15 ;  /* 0x0006a00f01007387 */ /* 0x0003e20000100800 */
[----:B------:R-:W-:-:S02]  /*ffb0*/  IADD3.X R18, PT, PT, R18, UR4, RZ, P2, !PT ;  /* 0x0000000412127c10 */ /* 0x000fc400097fe4ff */
[----:B------:R-:W-:Y:S01]  /*ffc0*/  IADD3 R19, P2, PT, R19, UR10, RZ ;  /* 0x0000000a13137c10 */ /* 0x000fe2000ff5e0ff */
[----:B-1----:R0:W5:Y:S04]  /*ffd0*/  LDL.LU R15, [R1+0x708] ;  /* 0x00070800010f7983 */ /* 0x0021680000300800 */
[----:B------:R1:W-:Y:S01]  /*ffe0*/  STL [R1+0x66c], R16 ;  /* 0x00066c1001007387 */ /* 0x0003e20000100800 */
[----:B------:R-:W-:Y:S02]  /*fff0*/  IADD3.X R5, PT, PT, R5, UR4, RZ, P3, !PT ;  /* 0x0000000405057c10 */ /* 0x000fe40009ffe4ff */
[----:B------:R-:W-:Y:S01]  /*10000*/  IADD3.X R6, PT, PT, R6, UR4, RZ, P4, !PT ;  /* 0x0000000406067c10 */ /* 0x000fe2000a7fe4ff */
[----:B-1----:R0:W5:Y:S04]  /*10010*/  LDL.LU R16, [R1+0x704] ;  /* 0x0007040001107983 */ /* 0x0021680000300800 */
[----:B------:R1:W-:Y:S01]  /*10020*/  STL [R1+0x690], R17 ;  /* 0x0006901101007387 */ /* 0x0003e20000100800 */
[----:B------:R-:W-:-:S03]  /*10030*/  IADD3.X R7, PT, PT, R7, UR4, RZ, P5, !PT ;  /* 0x0000000407077c10 */ /* 0x000fc6000affe4ff */
[----:B-1----:R0:W5:Y:S04]  /*10040*/  LDL.LU R17, [R1+0x700] ;  /* 0x0007000001117983 */ /* 0x0021680000300800 */
[----:B------:R1:W-:Y:S04]  /*10050*/  STL [R1+0x278], R2 ;  /* 0x0002780201007387 */ /* 0x0003e80000100800 */
[----:B------:R-:W-:Y:S04]  /*10060*/  STL [R1+0x688], R24 ;  /* 0x0006881801007387 */ /* 0x000fe80000100800 */
[----:B------:R-:W-:Y:S04]  /*10070*/  STL [R1+0x270], R25 ;  /* 0x0002701901007387 */ /* 0x000fe80000100800 */
[----:B------:R-:W-:Y:S04]  /*10080*/  STL [R1+0x680], R26 ;  /* 0x0006801a01007387 */ /* 0x000fe80000100800 */
[----:B------:R-:W-:Y:S01]  /*10090*/  STL [R1+0x268], R27 ;  /* 0x0002681b01007387 */ /* 0x000fe20000100800 */
[----:B-1----:R-:W1:Y:S03]  /*100a0*/  S2R R2, SR_TID.X ;  /* 0x0000000000027919 */ /* 0x002e660000002100 */
[----:B------:R-:W-:Y:S04]  /*100b0*/  STL [R1+0x678], R18 ;  /* 0x0006781201007387 */ /* 0x000fe80000100800 */
[----:B------:R-:W-:Y:S04]  /*100c0*/  STL [R1+0x260], R19 ;  /* 0x0002601301007387 */ /* 0x000fe80000100800 */
[----:B------:R-:W-:Y:S01]  /*100d0*/  STL [R1+0x670], R5 ;  /* 0x0006700501007387 */ /* 0x000fe20000100800 */
[----:B------:R-:W-:-:S03]  /*100e0*/  IADD3.X R28, PT, PT, R28, UR4, RZ, P6, !PT ;  /* 0x000000041c1c7c10 */ /* 0x000fc6000b7fe4ff */
[----:B------:R-:W-:Y:S01]  /*100f0*/  STL [R1+0x650], R6 ;  /* 0x0006500601007387 */ /* 0x000fe20000100800 */
[----:B------:R-:W-:-:S03]  /*10100*/  IADD3.X R29, PT, PT, R29, UR4, RZ, P1, !PT ;  /* 0x000000041d1d7c10 */ /* 0x000fc60008ffe4ff */
[----:B------:R3:W-:Y:S01]  /*10110*/  STL [R1+0x274], R7 ;  /* 0x0002740701007387 */ /* 0x0007e20000100800 */
[----:B------:R-:W-:-:S03]  /*10120*/  IADD3.X R13, PT, PT, R13, UR4, RZ, P2, !PT ;  /* 0x000000040d0d7c10 */ /* 0x000fc600097fe4ff */
[----:B------:R4:W-:Y:S04]  /*10130*/  STL [R1+0x26c], R28 ;  /* 0x00026c1c01007387 */ /* 0x0009e80000100800 */
[----:B------:R0:W-:Y:S01]  /*10140*/  STL [R1+0x264], R29 ;  /* 0x0002641d01007387 */ /* 0x0001e20000100800 */
[----:B-1----:R-:W-:-:S05]  /*10150*/  LOP3.LUT R2, R2, 0x3f, RZ, 0xc0, !PT ;  /* 0x0000003f02027812 */ /* 0x002fca00078ec0ff */
[----:B------:R-:W-:Y:S02]  /*10160*/  IMAD.SHL.U32 R2, R2, 0x2, RZ ;  /* 0x0000000202027824 */ /* 0x000fe400078e00ff */
[----:B---3--:R-:W-:Y:S02]  /*10170*/  IMAD.MOV.U32 R7, RZ, RZ, R8 ;  /* 0x000000ffff077224 */ /* 0x008fe400078e0008 */
[----:B--2---:R-:W-:-:S05]  /*10180*/  IMAD.MOV.U32 R6, RZ, RZ, R3 ;  /* 0x000000ffff067224 */ /* 0x004fca00078e0003 */
[----:B------:R1:W-:Y:S04]  /*10190*/  STL.64 [R1+0x100], R6 ;  /* 0x0001000601007387 */ /* 0x0003e80000100a00 */
[----:B------:R1:W-:Y:S01]  /*101a0*/  STL [R1+0x25c], R13 ;  /* 0x00025c0d01007387 */ /* 0x0003e20000100800 */
[----:B----4-:R-:W-:Y:S02]  /*101b0*/  IMAD.MOV.U32 R28, RZ, RZ, R10 ;  /* 0x000000ffff1c7224 */ /* 0x010fe400078e000a */
[----:B0-----:R-:W-:Y:S01]  /*101c0*/  IMAD.MOV.U32 R29, RZ, RZ, R9 ;  /* 0x000000ffff1d7224 */ /* 0x001fe200078e0009 */
[----:B------:R-:W-:Y:S06]  /*101d0*/  @P0 BRA `(.L_x_1) ;  /* 0xffffff3800900947 */ /* 0x000fec000383ffff */
[----:B-----5:R0:W-:Y:S01]  /*101e0*/  STL [R1+0x708], R20 ;  /* 0x0007081401007387 */ /* 0x0201e20000100800 */
[----:B-1----:R-:W-:-:S03]  /*101f0*/  IMAD.MOV.U32 R7, RZ, RZ, R12 ;  /* 0x000000ffff077224 */ /* 0x002fc600078e000c */
[----:B------:R1:W-:Y:S01]  /*10200*/  STL [R1+0x704], R17 ;  /* 0x0007041101007387 */ /* 0x0003e20000100800 */
[----:B0-----:R-:W-:-:S03]  /*10210*/  IMAD.MOV.U32 R20, RZ, RZ, R4 ;  /* 0x000000ffff147224 */ /* 0x001fc600078e0004 */
[----:B-1----:R-:W2:Y:S04]  /*10220*/  LDL.LU R17, [R1+0xe4] ;  /* 0x0000e40001117983 */ /* 0x002ea80000300800 */
[----:B------:R-:W2:Y:S04]  /*10230*/  LDL.LU R6, [R1+0x44] ;  /* 0x0000440001067983 */ /* 0x000ea80000300800 */
[----:B------:R0:W-:Y:S04]  /*10240*/  STL [R1+0x700], R16 ;  /* 0x0007001001007387 */ /* 0x0001e80000100800 */
[----:B0-----:R-:W3:Y:S04]  /*10250*/  LDL.LU R16, [R1+0x6c] ;  /* 0x00006c0001107983 */ /* 0x001ee80000300800 */
[----:B------:R-:W3:Y:S04]  /*10260*/  LDL.LU R5, [R1+0xac] ;  /* 0x0000ac0001057983 */ /* 0x000ee80000300800 */
        /* <DEDUP_REMOVED lines=12> */
[----:B------:R-:W4:Y:S01]  /*10330*/  LDL.LU R12, [R1+0xb4] ;  /* 0x0000b400010c7983 */ /* 0x000f220000300800 */
[----:B------:R-:W-:-:S03]  /*10340*/  F2FP.BF16.F32.PACK_AB R7, R20, R7 ;  /* 0x000000071407723e */ /* 0x000fc600000010ff */
[----:B------:R-:W4:Y:S04]  /*10350*/  LDL.LU R19, [R1+0x78] ;  /* 0x0000780001137983 */ /* 0x000f280000300800 */
[----:B------:R-:W4:Y:S04]  /*10360*/  LDL.LU R18, [R1+0x70] ;  /* 0x0000700001127983 */ /* 0x000f280000300800 */
[----:B------:R-:W4:Y:S04]  /*10370*/  LDL.LU R26, [R1+0x98] ;  /* 0x00009800011a7983 */ /* 0x000f280000300800 */
[----:B------:R-:W4:Y:S04]  /*10380*/  LDL.LU R27, [R1+0x90] ;  /* 0x00009000011b7983 */ /* 0x000f280000300800 */
[----:B------:R-:W4:Y:S01]  /*10390*/  LDL.LU R20, [R1+0x708] ;  /* 0x0007080001147983 */ /* 0x000f220000300800 */
[----:B--2---:R-:W-:-:S03]  /*103a0*/  F2FP.BF16.F32.PACK_AB R6, R17, R6 ;  /* 0x000000061106723e */ /* 0x004fc600000010ff */
[----:B------:R-:W2:Y:S01]  /*103b0*/  LDL.LU R17, [R1+0x704] ;  /* 0x0007040001117983 */ /* 0x000ea20000300800 */
[----:B---3--:R-:W-:-:S03]  /*103c0*/  F2FP.BF16.F32.PACK_AB R5, R16, R5 ;  /* 0x000000051005723e */ /* 0x008fc600000010ff */
[----:B------:R-:W3:Y:S01]  /*103d0*/  LDL.LU R16, [R1+0x700] ;  /* 0x0007000001107983 */ /* 0x000ee20000300800 */
[----:B------:R-:W-:Y:S02]  /*103e0*/  F2FP.BF16.F32.PACK_AB R15, R23, R15 ;  /* 0x0000000f170f723e */ /* 0x000fe400000010ff */
[----:B------:R-:W-:Y:S02]  /*103f0*/  F2FP.BF16.F32.PACK_AB R14, R21, R14 ;  /* 0x0000000e150e723e */ /* 0x000fe400000010ff */
[----:B----4-:R-:W-:Y:S02]  /*10400*/  F2FP.BF16.F32.PACK_AB R4, R28, R4 ;  /* 0x000000041c04723e */ /* 0x010fe400000010ff */
[----:B------:R-:W-:Y:S02]  /*10410*/  F2FP.BF16.F32.PACK_AB R11, R29, R11 ;  /* 0x0000000b1d0b723e */ /* 0x000fe400000010ff */
[----:B------:R-:W-:Y:S02]  /*10420*/  F2FP.BF16.F32.PACK_AB R10, R2, R10 ;  /* 0x0000000a020a723e */ /* 0x000fe400000010ff */
[----:B------:R-:W-:-:S02]  /*10430*/  F2FP.BF16.F32.PACK_AB R9, R0, R9 ;  /* 0x000000090009723e */ /* 0x000fc400000010ff */
[----:B------:R-:W-:Y:S02]  /*10440*/  F2FP.BF16.F32.PACK_AB R8, R3, R8 ;  /* 0x000000080308723e */ /* 0x000fe400000010ff */
[----:B------:R-:W-:Y:S02]  /*10450*/  F2FP.BF16.F32.PACK_AB R13, R24, R13 ;  /* 0x0000000d180d723e */ /* 0x000fe400000010ff */
[----:B------:R-:W-:Y:S02]  /*10460*/  F2FP.BF16.F32.PACK_AB R12, R25, R12 ;  /* 0x0000000c190c723e */ /* 0x000fe400000010ff */
[----:B------:R-:W-:Y:S02]  /*10470*/  F2FP.BF16.F32.PACK_AB R19, R22, R19 ;  /* 0x000000131613723e */ /* 0x000fe400000010ff */
[----:B------:R-:W-:Y:S02]  /*10480*/  F2FP.BF16.F32.PACK_AB R18, R20, R18 ;  /* 0x000000121412723e */ /* 0x000fe400000010ff */
[----:B--2---:R-:W-:-:S02]  /*10490*/  F2FP.BF16.F32.PACK_AB R17, R26, R17 ;  /* 0x000000111a11723e */ /* 0x004fc400000010ff */
[----:B---3--:R-:W-:-:S07]  /*104a0*/  F2FP.BF16.F32.PACK_AB R16, R27, R16 ;  /* 0x000000101b10723e */ /* 0x008fce00000010ff */
.L_x_0:
[----:B------:R-:W1:Y:S01]  /*104b0*/  S2R R20, SR_TID.X ;  /* 0x0000000000147919 */ /* 0x000e620000002100 */
[----:B------:R-:W2:Y:S01]  /*104c0*/  S2UR UR5, SR_CgaCtaId ;  /* 0x00000000000579c3 */ /* 0x000ea20000008800 */
[----:B------:R-:W-:Y:S01]  /*104d0*/  UMOV UR4, 0x400 ;  /* 0x0000040000047882 */ /* 0x000fe20000000000 */
[----:B------:R-:W3:Y:S01]  /*104e0*/  LDCU UR10, c[0x0][0x3b8] ;  /* 0x00007700ff0a77ac */ /* 0x000ee20008000800 */
[----:B------:R-:W4:Y:S01]  /*104f0*/  S2R R21, SR_TID.X ;  /* 0x0000000000157919 */ /* 0x000f220000002100 */
[----:B------:R-:W3:Y:S04]  /*10500*/  LDL.LU R27, [R1+0x6d0] ;  /* 0x0006d000011b7983 */ /* 0x000ee80000300800 */
[----:B------:R-:W0:Y:S01]  /*10510*/  LDC R22, c[0x0][0x3b4] ;  /* 0x0000ed00ff167b82 */ /* 0x000e220000000800 */
[----:B--2---:R-:W-:Y:S01]  /*10520*/  ULEA UR4, UR5, UR4, 0x18 ;  /* 0x0000000405047291 */ /* 0x004fe2000f8ec0ff */
[----:B-1----:R-:W-:-:S02]  /*10530*/  IMAD.SHL.U32 R0, R20, 0x10, RZ ;  /* 0x0000001014007824 */ /* 0x002fc400078e00ff */
[C---:B------:R-:W-:Y:S02]  /*10540*/  IMAD.SHL.U32 R2, R20.reuse, 0x20, RZ ;  /* 0x0000002014027824 */ /* 0x040fe400078e00ff */
[----:B------:R-:W-:Y:S01]  /*10550*/  IMAD.SHL.U32 R20, R20, 0x8, RZ ;  /* 0x0000000814147824 */ /* 0x000fe200078e00ff */
[----:B------:R-:W-:Y:S02]  /*10560*/  LOP3.LUT R0, R0, 0xf0, RZ, 0xc0, !PT ;  /* 0x000000f000007812 */ /* 0x000fe400078ec0ff */
[----:B------:R-:W-:Y:S02]  /*10570*/  LOP3.LUT R3, R2, 0x200, RZ, 0xc0, !PT ;  /* 0x0000020002037812 */ /* 0x000fe400078ec0ff */
[----:B------:R-:W-:Y:S02]  /*10580*/  LOP3.LUT R2, R20, 0x100, RZ, 0xc0, !PT ;  /* 0x0000010014027812 */ /* 0x000fe400078ec0ff */
[----:B------:R-:W-:Y:S02]  /*10590*/  IADD3 R3, PT, PT, R3, UR4, R0 ;  /* 0x0000000403037c10 */ /* 0x000fe4000fffe000 */
[----:B----4-:R-:W-:-:S03]  /*105a0*/  LOP3.LUT R21, R21, 0x3f, RZ, 0xc0, !PT ;  /* 0x0000003f15157812 */ /* 0x010fc600078ec0ff */
[----:B------:R-:W-:Y:S01]  /*105b0*/  IMAD.IADD R2, R2, 0x1, R3 ;  /* 0x0000000102027824 */ /* 0x000fe200078e0203 */
[----:B------:R-:W-:Y:S01]  /*105c0*/  BAR.SYNC.DEFER_BLOCKING 0x0 ;  /* 0x0000000000007b1d */ /* 0x000fe20000010000 */
[----:B------:R-:W-:-:S05]  /*105d0*/  LEA R0, R21, UR4, 0x4 ;  /* 0x0000000415007c11 */ /* 0x000fca000f8e20ff */
[----:B------:R-:W1:Y:S01]  /*105e0*/  LDCU.128 UR4, c[0x0][0x390] ;  /* 0x00007200ff0477ac */ /* 0x000e620008000c00 */
[----:B------:R-:W-:Y:S01]  /*105f0*/  STSM.16.M88.4 [R2], R16 ;  /* 0x0000001002007844 */ /* 0x000fe20000000200 */
[----:B------:R-:W-:Y:S06]  /*10600*/  BAR.SYNC.DEFER_BLOCKING 0x0 ;  /* 0x0000000000007b1d */ /* 0x000fec0000010000 */
[----:B------:R-:W-:Y:S02]  /*10610*/  LDS.128 R16, [R0] ;  /* 0x0000000000107984 */ /* 0x000fe40000000c00 */
[----:B------:R-:W-:Y:S06]  /*10620*/  BAR.SYNC.DEFER_BLOCKING 0x0 ;  /* 0x0000000000007b1d */ /* 0x000fec0000010000 */
[----:B------:R-:W-:Y:S02]  /*10630*/  STSM.16.M88.4 [R2], R12 ;  /* 0x0000000c02007844 */ /* 0x000fe40000000200 */
[----:B------:R-:W-:Y:S06]  /*10640*/  BAR.SYNC.DEFER_BLOCKING 0x0 ;  /* 0x0000000000007b1d */ /* 0x000fec0000010000 */
[----:B------:R-:W2:Y:S02]  /*10650*/  LDS.128 R12, [R0] ;  /* 0x00000000000c7984 */ /* 0x000ea40000000c00 */
[----:B------:R-:W-:Y:S06]  /*10660*/  BAR.SYNC.DEFER_BLOCKING 0x0 ;  /* 0x0000000000007b1d */ /* 0x000fec0000010000 */
[----:B------:R-:W-:Y:S02]  /*10670*/  STSM.16.M88.4 [R2], R8 ;  /* 0x0000000802007844 */ /* 0x000fe40000000200 */
[----:B------:R-:W-:Y:S06]  /*10680*/  BAR.SYNC.DEFER_BLOCKING 0x0 ;  /* 0x0000000000007b1d */ /* 0x000fec0000010000 */
[----:B--2---:R2:W-:Y:S04]  /*10690*/  STL [R1+0x704], R15 ;  /* 0x0007040f01007387 */ /* 0x0045e80000100800 */
[----:B--2---:R-:W0:Y:S04]  /*106a0*/  LDL R15, [R1+0x6d4] ;  /* 0x0006d400010f7983 */ /* 0x004e280000100800 */
[----:B------:R-:W2:Y:S01]  /*106b0*/  LDS.128 R8, [R0] ;  /* 0x0000000000087984 */ /* 0x000ea20000000c00 */
[----:B------:R-:W-:Y:S06]  /*106c0*/  BAR.SYNC.DEFER_BLOCKING 0x0 ;  /* 0x0000000000007b1d */ /* 0x000fec0000010000 */
[----:B--2---:R2:W-:Y:S04]  /*106d0*/  STL [R1+0x700], R11 ;  /* 0x0007000b01007387 */ /* 0x0045e80000100800 */
[----:B--2---:R-:W2:Y:S04]  /*106e0*/  LDL.LU R11, [R1+0x6d8] ;  /* 0x0006d800010b7983 */ /* 0x004ea80000300800 */
[----:B------:R-:W-:Y:S01]  /*106f0*/  STSM.16.M88.4 [R2], R4 ;  /* 0x0000000402007844 */ /* 0x000fe20000000200 */
[----:B------:R-:W-:Y:S01]  /*10700*/  PRMT R26, R16, 0x7632, R26 ;  /* 0x00007632101a7816 */ /* 0x000fe2000000001a */
[----:B---3--:R-:W-:-:S02]  /*10710*/  VIADD R3, R27, 0x1 ;  /* 0x000000011b037836 */ /* 0x008fc40000000000 */
[C---:B------:R-:W-:Y:S02]  /*10720*/  VIADD R20, R27.reuse, 0x2 ;  /* 0x000000021b147836 */ /* 0x040fe40000000000 */
[----:B------:R-:W-:Y:S01]  /*10730*/  VIADD R21, R27, 0x3 ;  /* 0x000000031b157836 */ /* 0x000fe20000000000 */
[----:B------:R-:W-:Y:S01]  /*10740*/  BAR.SYNC.DEFER_BLOCKING 0x0 ;  /* 0x0000000000007b1d */ /* 0x000fe20000010000 */
[----:B-1----:R-:W-:Y:S01]  /*10750*/  ISETP.GE.AND P4, PT, R3, UR7, PT ;  /* 0x0000000703007c0c */ /* 0x002fe2000bf86270 */
[----:B------:R-:W-:Y:S01]  /*10760*/  VIADD R3, R27, 0x4 ;  /* 0x000000041b037836 */ /* 0x000fe20000000000 */
[----:B------:R-:W-:Y:S02]  /*10770*/  ISETP.GE.AND P6, PT, R20, UR7, PT ;  /* 0x0000000714007c0c */ /* 0x000fe4000bfc6270 */
[----:B------:R-:W-:Y:S02]  /*10780*/  ISETP.GE.AND P0, PT, R21, UR7, PT ;  /* 0x0000000715007c0c */ /* 0x000fe4000bf06270 */
[----:B------:R-:W-:Y:S01]  /*10790*/  ISETP.GE.AND P1, PT, R3, UR7, PT ;  /* 0x0000000703007c0c */ /* 0x000fe2000bf26270 */
[C---:B------:R-:W-:Y:S01]  /*107a0*/  IMAD R3, R27.reuse, UR10, RZ ;  /* 0x0000000a1b037c24 */ /* 0x040fe2000f8e02ff */
[----:B------:R-:W-:-:S02]  /*107b0*/  ISETP.GE.AND P5, PT, R27, UR7, PT ;  /* 0x000000071b007c0c */ /* 0x000fc4000bfa6270 */
[----:B------:R-:W-:Y:S01]  /*107c0*/  PRMT R29, R12, 0x7632, R29 ;  /* 0x000076320c1d7816 */ /* 0x000fe2000000001d */
[C---:B0----5:R-:W-:Y:S01]  /*107d0*/  IMAD R23, R15.reuse, R22, RZ ;  /* 0x000000160f177224 */ /* 0x061fe200078e02ff */
[----:B------:R-:W-:-:S03]  /*107e0*/  ISETP.GE.AND P2, PT, R15, UR6, PT ;  /* 0x000000060f007c0c */ /* 0x000fc6000bf46270 */
[----:B------:R-:W-:Y:S01]  /*107f0*/  IMAD R25, R22, 0x40, R23 ;  /* 0x0000004016197824 */ /* 0x000fe200078e0217 */
[----:B------:R-:W-:Y:S02]  /*10800*/  LEA R20, P3, R23, UR4, 0x1 ;  /* 0x0000000417147c11 */ /* 0x000fe4000f8608ff */
[----:B------:R-:W-:Y:S02]  /*10810*/  ISETP.LT.AND P2, PT, R27, UR7, !P2 ;  /* 0x000000071b007c0c */ /* 0x000fe4000d741270 */
[----:B------:R-:W-:-:S03]  /*10820*/  LEA.HI.X.SX32 R21, R23, UR5, 0x1, P3 ;  /* 0x0000000517157c11 */ /* 0x000fc600098f0eff */
[----:B------:R-:W-:Y:S01]  /*10830*/  IMAD.WIDE R22, R3, 0x2, R20 ;  /* 0x0000000203167825 */ /* 0x000fe200078e0214 */
[----:B------:R-:W-:-:S07]  /*10840*/  LEA R24, P3, R25, UR4, 0x1 ;  /* 0x0000000419187c11 */ /* 0x000fce000f8608ff */
[----:B------:R0:W-:Y:S01]  /*10850*/  @P2 STG.E.U16 desc[UR8][R22.64], R16 ;  /* 0x0000001016002986 */ /* 0x0001e2000c101508 */
[----:B------:R-:W-:Y:S01]  /*10860*/  LEA.HI.X.SX32 R25, R25, UR5, 0x1, P3 ;  /* 0x0000000519197c11 */ /* 0x000fe200098f0eff */
[----:B0-----:R-:W-:Y:S02]  /*10870*/  IMAD.MOV.U32 R23, RZ, RZ, R27 ;  /* 0x000000ffff177224 */ /* 0x001fe400078e001b */
[C---:B------:R-:W-:Y:S02]  /*10880*/  VIADD R27, R3.reuse, UR10 ;  /* 0x0000000a031b7c36 */ /* 0x040fe40008000000 */
[----:B------:R-:W-:Y:S01]  /*10890*/  IMAD.WIDE R2, R3, 0x2, R24 ;  /* 0x0000000203027825 */ /* 0x000fe200078e0218 */
[----:B--2---:R-:W-:Y:S02]  /*108a0*/  ISETP.LT.AND P2, PT, R11, UR6, !P5 ;  /* 0x000000060b007c0c */ /* 0x004fe4000ef41270 */
[----:B------:R-:W-:Y:S02]  /*108b0*/  ISETP.LT.AND P5, PT, R15, UR6, !P4 ;  /* 0x000000060f007c0c */ /* 0x000fe4000e7a1270 */
[----:B------:R-:W-:Y:S01]  /*108c0*/  ISETP.LT.AND P4, PT, R11, UR6, !P4 ;  /* 0x000000060b007c0c */ /* 0x000fe2000e781270 */
[----:B------:R-:W-:-:S02]  /*108d0*/  VIADD R28, R23, 0x5 ;  /* 0x00000005171c7836 */ /* 0x000fc40000000000 */
[----:B------:R-:W-:-:S06]  /*108e0*/  IMAD.WIDE R4, R27, 0x2, R20 ;  /* 0x000000021b047825 */ /* 0x000fcc00078e0214 */
[----:B------:R0:W-:Y:S01]  /*108f0*/  @P2 STG.E.U16 desc[UR8][R2.64], R26 ;  /* 0x0000001a02002986 */ /* 0x0001e2000c101508 */
[----:B------:R-:W-:Y:S02]  /*10900*/  ISETP.LT.AND P2, PT, R15, UR6, !P6 ;  /* 0x000000060f007c0c */ /* 0x000fe4000f741270 */
[----:B------:R-:W-:Y:S01]  /*10910*/  ISETP.LT.AND P6, PT, R11, UR6, !P6 ;  /* 0x000000060b007c0c */ /* 0x000fe2000f7c1270 */
[----:B------:R-:W-:-:S04]  /*10920*/  IMAD.WIDE R6, R27, 0x2, R24 ;  /* 0x000000021b067825 */ /* 0x000fc800078e0218 */
[----:B------:R-:W-:Y:S01]  /*10930*/  VIADD R27, R27, UR10 ;  /* 0x0000000a1b1b7c36 */ /* 0x000fe20008000000 */
[----:B------:R-:W-:Y:S01]  /*10940*/  ISETP.GE.AND P3, PT, R28, UR7, PT ;  /* 0x000000071c007c0c */ /* 0x000fe2000bf66270 */
[----:B------:R1:W-:Y:S01]  /*10950*/  @P5 STG.E.U16 desc[UR8][R4.64], R12 ;  /* 0x0000000c04005986 */ /* 0x0003e2000c101508 */
[----:B------:R-:W-:Y:S01]  /*10960*/  PRMT R28, R17, 0x7632, R28 ;  /* 0x00007632111c7816 */ /* 0x000fe2000000001c */
[----:B0-----:R-:W-:Y:S02]  /*10970*/  IMAD.WIDE R2, R27, 0x2, R20 ;  /* 0x000000021b027825 */ /* 0x001fe400078e0214 */
[----:B------:R0:W-:Y:S01]  /*10980*/  @P4 STG.E.U16 desc[UR8][R6.64], R29 ;  /* 0x0000001d06004986 */ /* 0x0001e2000c101508 */
[----:B------:R-:W-:Y:S02]  /*10990*/  ISETP.LT.AND P4, PT, R15, UR6, !P0 ;  /* 0x000000060f007c0c */ /* 0x000fe4000c781270 */
[----:B------:R-:W-:Y:S01]  /*109a0*/  ISETP.LT.AND P0, PT, R11, UR6, !P0 ;  /* 0x000000060b007c0c */ /* 0x000fe2000c701270 */
[----:B------:R-:W-:Y:S01]  /*109b0*/  @P2 STG.E.U16 desc[UR8][R2.64], R17 ;  /* 0x0000001102002986 */ /* 0x000fe2000c101508 */
[----:B-1----:R-:W-:-:S04]  /*109c0*/  IMAD.WIDE R4, R27, 0x2, R24 ;  /* 0x000000021b047825 */ /* 0x002fc800078e0218 */
[----:B0-----:R-:W-:Y:S01]  /*109d0*/  IMAD.MOV.U32 R29, RZ, RZ, R23 ;  /* 0x000000ffff1d7224 */ /* 0x001fe200078e0017 */
[----:B------:R0:W-:Y:S01]  /*109e0*/  @P6 STG.E.U16 desc[UR8][R4.64], R28 ;  /* 0x0000001c04006986 */ /* 0x0001e2000c101508 */
[----:B------:R-:W-:Y:S01]  /*109f0*/  VIADD R23, R27, UR10 ;  /* 0x0000000a1b177c36 */ /* 0x000fe20008000000 */
[----:B------:R-:W-:Y:S01]  /*10a00*/  ISETP.LT.AND P6, PT, R15, UR6, !P1 ;  /* 0x000000060f007c0c */ /* 0x000fe2000cfc1270 */
[----:B------:R-:W-:Y:S01]  /*10a10*/  VIADD R16, R29, 0x6 ;  /* 0x000000061d107836 */ /* 0x000fe20000000000 */
[----:B------:R-:W-:Y:S01]  /*10a20*/  ISETP.LT.AND P1, PT, R11, UR6, !P1 ;  /* 0x000000060b007c0c */ /* 0x000fe2000cf21270 */
[----:B------:R-:W-:Y:S02]  /*10a30*/  VIADD R22, R29, 0x7 ;  /* 0x000000071d167836 */ /* 0x000fe40000000000 */
[C---:B------:R-:W-:Y:S01]  /*10a40*/  VIADD R27, R23.reuse, UR10 ;  /* 0x0000000a171b7c36 */ /* 0x040fe20008000000 */
[----:B------:R-:W-:Y:S01]  /*10a50*/  ISETP.GE.AND P5, PT, R16, UR7, PT ;  /* 0x0000000710007c0c */ /* 0x000fe2000bfa6270 */
[----:B------:R-:W-:Y:S01]  /*10a60*/  IMAD.WIDE R6, R23, 0x2, R20 ;  /* 0x0000000217067825 */ /* 0x000fe200078e0214 */
[----:B------:R-:W-:-:S02]  /*10a70*/  ISETP.GE.AND P2, PT, R22, UR7, PT ;  /* 0x0000000716007c0c */ /* 0x000fc4000bf46270 */
[----:B0-----:R-:W-:Y:S01]  /*10a80*/  PRMT R5, R13, 0x7632, R5 ;  /* 0x000076320d057816 */ /* 0x001fe20000000005 */
[----:B------:R-:W-:Y:S01]  /*10a90*/  IMAD.WIDE R2, R23, 0x2, R24 ;  /* 0x0000000217027825 */ /* 0x000fe200078e0218 */
[----:B------:R-:W-:-:S03]  /*10aa0*/  PRMT R28, R18, 0x7632, R28 ;  /* 0x00007632121c7816 */ /* 0x000fc6000000001c */
[C---:B------:R-:W-:Y:S01]  /*10ab0*/  IMAD.WIDE R16, R27.reuse, 0x2, R20 ;  /* 0x000000021b107825 */ /* 0x040fe200078e0214 */
[----:B------:R0:W-:Y:S03]  /*10ac0*/  @P4 STG.E.U16 desc[UR8][R6.64], R13 ;  /* 0x0000000d06004986 */ /* 0x0001e6000c101508 */
[----:B------:R-:W-:Y:S01]  /*10ad0*/  IMAD.WIDE R22, R27, 0x2, R24 ;  /* 0x000000021b167825 */ /* 0x000fe200078e0218 */
[----:B------:R1:W-:Y:S04]  /*10ae0*/  @P0 STG.E.U16 desc[UR8][R2.64], R5 ;  /* 0x0000000502000986 */ /* 0x0003e8000c101508 */
[----:B------:R2:W-:Y:S01]  /*10af0*/  @P6 STG.E.U16 desc[UR8][R16.64], R18 ;  /* 0x0000001210006986 */ /* 0x0005e2000c101508 */
[----:B------:R-:W-:-:S03]  /*10b00*/  ISETP.LT.AND P6, PT, R15, UR6, !P5 ;  /* 0x000000060f007c0c */ /* 0x000fc6000efc1270 */
[----:B------:R-:W-:Y:S01]  /*10b10*/  @P1 STG.E.U16 desc[UR8][R22.64], R28 ;  /* 0x0000001c16001986 */ /* 0x000fe2000c101508 */
[----:B------:R-:W-:Y:S01]  /*10b20*/  ISETP.LT.AND P1, PT, R15, UR6, !P3 ;  /* 0x000000060f007c0c */ /* 0x000fe2000df21270 */
[----:B0-----:R-:W-:Y:S01]  /*10b30*/  VIADD R13, R27, UR10 ;  /* 0x0000000a1b0d7c36 */ /* 0x001fe20008000000 */
[----:B------:R-:W-:Y:S01]  /*10b40*/  ISETP.LT.AND P3, PT, R11, UR6, !P3 ;  /* 0x000000060b007c0c */ /* 0x000fe2000df61270 */
[----:B------:R-:W-:Y:S01]  /*10b50*/  VIADD R12, R29, 0x8 ;  /* 0x000000081d0c7836 */ /* 0x000fe20000000000 */
[----:B------:R-:W-:Y:S01]  /*10b60*/  ISETP.LT.AND P5, PT, R11, UR6, !P5 ;  /* 0x000000060b007c0c */ /* 0x000fe2000efa1270 */
[C---:B-1----:R-:W-:Y:S01]  /*10b70*/  IMAD.WIDE R2, R13.reuse, 0x2, R20 ;  /* 0x000000020d027825 */ /* 0x042fe200078e0214 */
[----:B------:R0:W1:Y:S03]  /*10b80*/  LDS.128 R4, [R0] ;  /* 0x0000000000047984 */ /* 0x0000660000000c00 */
[C---:B--2---:R-:W-:Y:S01]  /*10b90*/  VIADD R18, R13.reuse, UR10 ;  /* 0x0000000a0d127c36 */ /* 0x044fe20008000000 */
[----:B------:R-:W-:Y:S01]  /*10ba0*/  ISETP.GE.AND P4, PT, R12, UR7, PT ;  /* 0x000000070c007c0c */ /* 0x000fe2000bf86270 */
[----:B------:R-:W-:Y:S01]  /*10bb0*/  IMAD.WIDE R12, R13, 0x2, R24 ;  /* 0x000000020d0c7825 */ /* 0x000fe200078e0218 */
[----:B------:R-:W-:Y:S01]  /*10bc0*/  PRMT R27, R19, 0x7632, R27 ;  /* 0x00007632131b7816 */ /* 0x000fe2000000001b */
[----:B------:R-:W2:Y:S01]  /*10bd0*/  LDL.LU R15, [R1+0x704] ;  /* 0x00070400010f7983 */ /* 0x000ea20000300800 */
[----:B0-----:R-:W-:Y:S01]  /*10be0*/  PRMT R0, R14, 0x7632, R0 ;  /* 0x000076320e007816 */ /* 0x001fe20000000000 */
[----:B------:R-:W-:-:S02]  /*10bf0*/  IMAD.WIDE R16, R18, 0x2, R20 ;  /* 0x0000000212107825 */ /* 0x000fc400078e0214 */
[----:B------:R-:W-:Y:S02]  /*10c00*/  @P1 STG.E.U16 desc[UR8][R2.64], R14 ;  /* 0x0000000e02001986 */ /* 0x000fe4000c101508 */
[----:B------:R-:W-:Y:S02]  /*10c10*/  IMAD.WIDE R22, R18, 0x2, R24 ;  /* 0x0000000212167825 */ /* 0x000fe400078e0218 */
[----:B------:R-:W-:Y:S04]  /*10c20*/  @P3 STG.E.U16 desc[UR8][R12.64], R0 ;  /* 0x000000000c003986 */ /* 0x000fe8000c101508 */
[----:B------:R-:W-:Y:S04]  /*10c30*/  @P6 STG.E.U16 desc[UR8][R16.64], R19 ;  /* 0x0000001310006986 */ /* 0x000fe8000c101508 */
[----:B------:R0:W-:Y:S04]  /*10c40*/  @P5 STG.E.U16 desc[UR8][R22.64], R27 ;  /* 0x0000001b16005986 */ /* 0x0001e8000c101508 */
[----:B0-----:R-:W3:Y:S01]  /*10c50*/  LDL.LU R27, [R1+0x6d4] ;  /* 0x0006d400011b7983 */ /* 0x001ee20000300800 */
[----:B------:R-:W-:-:S02]  /*10c60*/  VIADD R26, R29, 0x9 ;  /* 0x000000091d1a7836 */ /* 0x000fc40000000000 */
[----:B------:R-:W-:Y:S02]  /*10c70*/  VIADD R18, R18, UR10 ;  /* 0x0000000a12127c36 */ /* 0x000fe40008000000 */
[----:B------:R-:W-:Y:S01]  /*10c80*/  IMAD.MOV.U32 R0, RZ, RZ, R29 ;  /* 0x000000ffff007224 */ /* 0x000fe200078e001d */
[----:B------:R-:W-:Y:S01]  /*10c90*/  ISETP.GE.AND P0, PT, R26, UR7, PT ;  /* 0x000000071a007c0c */ /* 0x000fe2000bf06270 */
[----:B------:R-:W-:Y:S02]  /*10ca0*/  VIADD R26, R29, 0xa ;  /* 0x0000000a1d1a7836 */ /* 0x000fe40000000000 */
[C---:B------:R-:W-:Y:S02]  /*10cb0*/  VIADD R29, R18.reuse, UR10 ;  /* 0x0000000a121d7c36 */ /* 0x040fe40008000000 */
[----:B------:R-:W-:-:S04]  /*10cc0*/  IMAD.WIDE R2, R18, 0x2, R20 ;  /* 0x0000000212027825 */ /* 0x000fc800078e0214 */
[----:B------:R-:W-:Y:S01]  /*10cd0*/  IMAD.WIDE R12, R18, 0x2, R24 ;  /* 0x00000002120c7825 */ /* 0x000fe200078e0218 */
[----:B------:R-:W-:-:S03]  /*10ce0*/  ISETP.GE.AND P1, PT, R26, UR7, PT ;  /* 0x000000071a007c0c */ /* 0x000fc6000bf26270 */
[----:B------:R-:W-:-:S04]  /*10cf0*/  IMAD.WIDE R16, R29, 0x2, R20 ;  /* 0x000000021d107825 */ /* 0x000fc800078e0214 */
[----:B------:R-:W-:-:S04]  /*10d00*/  IMAD.WIDE R18, R29, 0x2, R24 ;  /* 0x000000021d127825 */ /* 0x000fc800078e0218 */
[----:B------:R-:W-:Y:S02]  /*10d10*/  VIADD R29, R29, UR10 ;  /* 0x0000000a1d1d7c36 */ /* 0x000fe40008000000 */
[C---:B------:R-:W-:Y:S02]  /*10d20*/  VIADD R26, R0.reuse, 0xb ;  /* 0x0000000b001a7836 */ /* 0x040fe40000000000 */
[----:B------:R-:W-:Y:S02]  /*10d30*/  VIADD R23, R29, UR10 ;  /* 0x0000000a1d177c36 */ /* 0x000fe40008000000 */
[----:B------:R-:W-:Y:S01]  /*10d40*/  VIADD R28, R0, 0xc ;  /* 0x0000000c001c7836 */ /* 0x000fe20000000000 */
[----:B------:R-:W-:Y:S01]  /*10d50*/  ISETP.GE.AND P3, PT, R26, UR7, PT ;  /* 0x000000071a007c0c */ /* 0x000fe2000bf66270 */
[----:B------:R-:W-:-:S04]  /*10d60*/  IMAD.MOV.U32 R26, RZ, RZ, R0 ;  /* 0x000000ffff1a7224 */ /* 0x000fc800078e0000 */
[C---:B------:R-:W-:Y:S02]  /*10d70*/  VIADD R0, R26.reuse, 0xd ;  /* 0x0000000d1a007836 */ /* 0x040fe40000000000 */
[----:B------:R-:W-:Y:S01]  /*10d80*/  VIADD R22, R26, 0xe ;  /* 0x0000000e1a167836 */ /* 0x000fe20000000000 */
[----:B--2---:R-:W-:Y:S02]  /*10d90*/  PRMT R14, R15, 0x7632, R14 ;  /* 0x000076320f0e7816 */ /* 0x004fe4000000000e */
[----:B---3--:R-:W-:Y:S02]  /*10da0*/  ISETP.LT.AND P5, PT, R27, UR6, !P2 ;  /* 0x000000061b007c0c */ /* 0x008fe4000d7a1270 */
[----:B------:R-:W-:Y:S02]  /*10db0*/  ISETP.LT.AND P2, PT, R11, UR6, !P2 ;  /* 0x000000060b007c0c */ /* 0x000fe4000d741270 */
[----:B------:R-:W-:Y:S02]  /*10dc0*/  ISETP.LT.AND P6, PT, R27, UR6, !P4 ;  /* 0x000000061b007c0c */ /* 0x000fe4000e7c1270 */
[----:B------:R-:W-:-:S07]  /*10dd0*/  ISETP.LT.AND P4, PT, R11, UR6, !P4 ;  /* 0x000000060b007c0c */ /* 0x000fce000e781270 */
[----:B------:R0:W-:Y:S04]  /*10de0*/  @P5 STG.E.U16 desc[UR8][R2.64], R15 ;  /* 0x0000000f02005986 */ /* 0x0001e8000c101508 */
[----:B------:R2:W-:Y:S01]  /*10df0*/  @P2 STG.E.U16 desc[UR8][R12.64], R14 ;  /* 0x0000000e0c002986 */ /* 0x0005e2000c101508 */
[----:B------:R-:W-:Y:S02]  /*10e00*/  ISETP.LT.AND P2, PT, R27, UR6, !P0 ;  /* 0x000000061b007c0c */ /* 0x000fe4000c741270 */
[----:B------:R-:W-:Y:S01]  /*10e10*/  ISETP.LT.AND P0, PT, R11, UR6, !P0 ;  /* 0x000000060b007c0c */ /* 0x000fe2000c701270 */
[----:B------:R1:W-:Y:S01]  /*10e20*/  @P6 STG.E.U16 desc[UR8][R16.64], R8 ;  /* 0x0000000810006986 */ /* 0x0003e2000c101508 */
[----:B------:R-:W-:Y:S02]  /*10e30*/  ISETP.LT.AND P6, PT, R27, UR6, !P1 ;  /* 0x000000061b007c0c */ /* 0x000fe4000cfc1270 */
[----:B0-----:R-:W-:-:S05]  /*10e40*/  PRMT R3, R8, 0x7632, R3 ;  /* 0x0000763208037816 */ /* 0x001fca0000000003 */
[----:B------:R0:W-:Y:S01]  /*10e50*/  @P4 STG.E.U16 desc[UR8][R18.64], R3 ;  /* 0x0000000312004986 */ /* 0x0001e2000c101508 */
[----:B--2---:R-:W-:Y:S01]  /*10e60*/  IMAD.WIDE R12, R29, 0x2, R24 ;  /* 0x000000021d0c7825 */ /* 0x004fe200078e0218 */
[----:B-1----:R-:W-:-:S03]  /*10e70*/  PRMT R8, R4, 0x7632, R8 ;  /* 0x0000763204087816 */ /* 0x002fc60000000008 */
[----:B------:R-:W-:Y:S01]  /*10e80*/  IMAD.WIDE R14, R23, 0x2, R20 ;  /* 0x00000002170e7825 */ /* 0x000fe200078e0214 */
[----:B------:R-:W-:-:S03]  /*10e90*/  ISETP.GE.AND P5, PT, R28, UR7, PT ;  /* 0x000000071c007c0c */ /* 0x000fc6000bfa6270 */
[----:B0-----:R-:W-:Y:S01]  /*10ea0*/  IMAD.WIDE R2, R29, 0x2, R20 ;  /* 0x000000021d027825 */ /* 0x001fe200078e0214 */
[----:B------:R-:W-:-:S04]  /*10eb0*/  ISETP.LT.AND P1, PT, R11, UR6, !P1 ;  /* 0x000000060b007c0c */ /* 0x000fc8000cf21270 */
[----:B------:R0:W-:Y:S01]  /*10ec0*/  @P2 STG.E.U16 desc[UR8][R2.64], R4 ;  /* 0x0000000402002986 */ /* 0x0001e2000c101508 */
[----:B------:R-:W-:-:S03]  /*10ed0*/  VIADD R17, R23, UR10 ;  /* 0x0000000a17117c36 */ /* 0x000fc60008000000 */
[----:B------:R1:W-:Y:S01]  /*10ee0*/  @P0 STG.E.U16 desc[UR8][R12.64], R8 ;  /* 0x000000080c000986 */ /* 0x0003e2000c101508 */
[----:B------:R-:W-:Y:S02]  /*10ef0*/  ISETP.LT.AND P0, PT, R27, UR6, !P3 ;  /* 0x000000061b007c0c */ /* 0x000fe4000df01270 */
[----:B------:R-:W-:Y:S01]  /*10f00*/  ISETP.LT.AND P3, PT, R11, UR6, !P3 ;  /* 0x000000060b007c0c */ /* 0x000fe2000df61270 */
[----:B------:R2:W-:Y:S01]  /*10f10*/  @P6 STG.E.U16 desc[UR8][R14.64], R9 ;  /* 0x000000090e006986 */ /* 0x0005e2000c101508 */
[----:B------:R-:W-:Y:S01]  /*10f20*/  ISETP.LT.AND P6, PT, R27, UR6, !P5 ;  /* 0x000000061b007c0c */ /* 0x000fe2000efc1270 */
[----:B------:R-:W-:Y:S01]  /*10f30*/  VIADD R19, R17, UR10 ;  /* 0x0000000a11137c36 */ /* 0x000fe20008000000 */
[----:B------:R-:W-:Y:S01]  /*10f40*/  ISETP.GE.AND P4, PT, R0, UR7, PT ;  /* 0x0000000700007c0c */ /* 0x000fe2000bf86270 */
[----:B0-----:R-:W-:Y:S01]  /*10f50*/  IMAD.WIDE R2, R23, 0x2, R24 ;  /* 0x0000000217027825 */ /* 0x001fe200078e0218 */
[----:B------:R-:W-:-:S03]  /*10f60*/  PRMT R16, R9, 0x7632, R16 ;  /* 0x0000763209107816 */ /* 0x000fc60000000010 */
[----:B------:R-:W-:Y:S01]  /*10f70*/  VIADD R0, R26, 0xf ;  /* 0x0000000f1a007836 */ /* 0x000fe20000000000 */
[----:B------:R-:W-:Y:S01]  /*10f80*/  PRMT R4, R5, 0x7632, R4 ;  /* 0x0000763205047816 */ /* 0x000fe20000000004 */
[C---:B-1----:R-:W-:Y:S01]  /*10f90*/  IMAD.WIDE R12, R17.reuse, 0x2, R20 ;  /* 0x00000002110c7825 */ /* 0x042fe200078e0214 */
[----:B------:R0:W-:Y:S03]  /*10fa0*/  @P1 STG.E.U16 desc[UR8][R2.64], R16 ;  /* 0x0000001002001986 */ /* 0x0001e6000c101508 */
[----:B--2---:R-:W-:Y:S01]  /*10fb0*/  IMAD.WIDE R8, R17, 0x2, R24 ;  /* 0x0000000211087825 */ /* 0x004fe200078e0218 */
[----:B------:R-:W-:-:S03]  /*10fc0*/  ISETP.GE.AND P2, PT, R22, UR7, PT ;  /* 0x0000000716007c0c */ /* 0x000fc6000bf46270 */
[----:B------:R-:W-:Y:S01]  /*10fd0*/  IMAD.WIDE R14, R19, 0x2, R20 ;  /* 0x00000002130e7825 */ /* 0x000fe200078e0214 */
[----:B------:R-:W-:Y:S01]  /*10fe0*/  ISETP.GE.AND P1, PT, R0, UR7, PT ;  /* 0x0000000700007c0c */ /* 0x000fe2000bf26270 */
[----:B------:R-:W-:Y:S01]  /*10ff0*/  @P0 STG.E.U16 desc[UR8][R12.64], R5 ;  /* 0x000000050c000986 */ /* 0x000fe2000c101508 */
[----:B------:R-:W-:-:S03]  /*11000*/  ISETP.LT.AND P5, PT, R11, UR6, !P5 ;  /* 0x000000060b007c0c */ /* 0x000fc6000efa1270 */
[----:B------:R-:W-:Y:S01]  /*11010*/  @P3 STG.E.U16 desc[UR8][R8.64], R4 ;  /* 0x0000000408003986 */ /* 0x000fe2000c101508 */
[C---:B------:R-:W-:Y:S02]  /*11020*/  ISETP.LT.AND P3, PT, R27.reuse, UR6, !P2 ;  /* 0x000000061b007c0c */ /* 0x040fe4000d761270 */
[C---:B------:R-:W-:Y:S01]  /*11030*/  ISETP.LT.AND P0, PT, R27.reuse, UR6, !P1 ;  /* 0x000000061b007c0c */ /* 0x040fe2000cf01270 */
[----:B------:R1:W-:Y:S01]  /*11040*/  @P6 STG.E.U16 desc[UR8][R14.64], R10 ;  /* 0x0000000a0e006986 */ /* 0x0003e2000c101508 */
[----:B------:R-:W-:Y:S02]  /*11050*/  ISETP.LT.AND P6, PT, R27, UR6, !P4 ;  /* 0x000000061b007c0c */ /* 0x000fe4000e7c1270 */
[C---:B------:R-:W-:Y:S02]  /*11060*/  ISETP.LT.AND P4, PT, R11.reuse, UR6, !P4 ;  /* 0x000000060b007c0c */ /* 0x040fe4000e781270 */
[C---:B------:R-:W-:Y:S02]  /*11070*/  ISETP.LT.AND P2, PT, R11.reuse, UR6, !P2 ;  /* 0x000000060b007c0c */ /* 0x040fe4000d741270 */
[----:B------:R-:W-:-:S02]  /*11080*/  ISETP.LT.AND P1, PT, R11, UR6, !P1 ;  /* 0x000000060b007c0c */ /* 0x000fc4000cf21270 */
[----:B------:R-:W2:Y:S01]  /*11090*/  LDL.LU R11, [R1+0x700] ;  /* 0x00070000010b7983 */ /* 0x000ea20000300800 */
[----:B------:R-:W-:Y:S01]  /*110a0*/  VIADD R17, R19, UR10 ;  /* 0x0000000a13117c36 */ /* 0x000fe20008000000 */
[----:B------:R-:W-:-:S03]  /*110b0*/  PRMT R0, R10, 0x7632, R0 ;  /* 0x000076320a007816 */ /* 0x000fc60000000000 */
[----:B------:R-:W-:Y:S02]  /*110c0*/  VIADD R23, R17, UR10 ;  /* 0x0000000a11177c36 */ /* 0x000fe40008000000 */
[----:B0-----:R-:W-:Y:S01]  /*110d0*/  IMAD.WIDE R2, R19, 0x2, R24 ;  /* 0x0000000213027825 */ /* 0x001fe200078e0218 */
[----:B-1----:R-:W-:-:S03]  /*110e0*/  PRMT R10, R6, 0x7632, R10 ;  /* 0x00007632060a7816 */ /* 0x002fc6000000000a */
[----:B------:R-:W-:Y:S02]  /*110f0*/  VIADD R19, R23, UR10 ;  /* 0x0000000a17137c36 */ /* 0x000fe40008000000 */
[C---:B------:R-:W-:Y:S01]  /*11100*/  IMAD.WIDE R4, R17.reuse, 0x2, R20 ;  /* 0x0000000211047825 */ /* 0x040fe200078e0214 */
[----:B------:R0:W-:Y:S03]  /*11110*/  @P5 STG.E.U16 desc[UR8][R2.64], R0 ;  /* 0x0000000002005986 */ /* 0x0001e6000c101508 */
[----:B------:R-:W-:Y:S01]  /*11120*/  IMAD.WIDE R12, R17, 0x2, R24 ;  /* 0x00000002110c7825 */ /* 0x000fe200078e0218 */
[----:B------:R0:W-:Y:S03]  /*11130*/  @P6 STG.E.U16 desc[UR8][R4.64], R6 ;  /* 0x0000000604006986 */ /* 0x0001e6000c101508 */
[C---:B------:R-:W-:Y:S01]  /*11140*/  IMAD.WIDE R8, R23.reuse, 0x2, R20 ;  /* 0x0000000217087825 */ /* 0x040fe200078e0214 */
[----:B------:R0:W-:Y:S03]  /*11150*/  @P4 STG.E.U16 desc[UR8][R12.64], R10 ;  /* 0x0000000a0c004986 */ /* 0x0001e6000c101508 */
[----:B------:R-:W-:-:S04]  /*11160*/  IMAD.WIDE R14, R23, 0x2, R24 ;  /* 0x00000002170e7825 */ /* 0x000fc800078e0218 */
[----:B------:R-:W-:-:S04]  /*11170*/  IMAD.WIDE R20, R19, 0x2, R20 ;  /* 0x0000000213147825 */ /* 0x000fc800078e0214 */
[----:B------:R-:W-:Y:S01]  /*11180*/  IMAD.WIDE R24, R19, 0x2, R24 ;  /* 0x0000000213187825 */ /* 0x000fe200078e0218 */
[----:B--2---:R-:W-:Y:S01]  /*11190*/  PRMT R16, R11, 0x7632, R16 ;  /* 0x000076320b107816 */ /* 0x004fe20000000010 */
[----:B------:R0:W-:Y:S04]  /*111a0*/  @P3 STG.E.U16 desc[UR8][R8.64], R11 ;  /* 0x0000000b08003986 */ /* 0x0001e8000c101508 */
[----:B------:R0:W-:Y:S04]  /*111b0*/  @P2 STG.E.U16 desc[UR8][R14.64], R16 ;  /* 0x000000100e002986 */ /* 0x0001e8000c101508 */
[----:B------:R0:W-:Y:S01]  /*111c0*/  @P0 STG.E.U16 desc[UR8][R20.64], R7 ;  /* 0x0000000714000986 */ /* 0x0001e2000c101508 */
[----:B------:R-:W-:Y:S05]  /*111d0*/  @!P1 EXIT ;  /* 0x000000000000994d */ /* 0x000fea0003800000 */
[----:B0-----:R-:W-:-:S05]  /*111e0*/  PRMT R12, R7, 0x7632, R12 ;  /* 0x00007632070c7816 */ /* 0x001fca000000000c */
[----:B------:R-:W-:Y:S01]  /*111f0*/  STG.E.U16 desc[UR8][R24.64], R12 ;  /* 0x0000000c18007986 */ /* 0x000fe2000c101508 */
[----:B------:R-:W-:Y:S05]  /*11200*/  EXIT ;  /* 0x000000000000794d */ /* 0x000fea0003800000 */
.L_x_2:
[----:B------:R-:W-:-:S00]  /*11210*/  BRA `(.L_x_2) ;  /* 0xfffffffc00fc7947 */ /* 0x000fc0000383ffff */
[----:B------:R-:W-:-:S00]  /*11220*/  NOP ;  /* 0x0000000000007918 */ /* 0x000fc00000000000 */
        /* <DEDUP_REMOVED lines=13> */
.L_x_3:


//--------------------- .nv.shared.matmul_kernel  --------------------------
	.section	.nv.shared.matmul_kernel,"aw",@nobits
	.sectionflags	@""
	.align	16
	.zero		1024


//--------------------- .nv.shared.reserved.0     --------------------------
	.section	.nv.shared.reserved.0,"aw",@nobits
	.weak		__nv_reservedSMEM_offset_0_alias
	.size		__nv_reservedSMEM_offset_0_alias, 0, 64
	.other		__nv_reservedSMEM_offset_0_alias,@"STO_CUDA_RESERVED_SHARED STV_DEFAULT"
__nv_reservedSMEM_offset_0_alias:
	.zero		0
	.zero		64


//--------------------- .nv.constant0.matmul_kernel --------------------------
	.section	.nv.constant0.matmul_kernel,"a",@progbits
	.sectionflags	@""
	.align	4
.nv.constant0.matmul_kernel:
	.zero		976


//--------------------- SYMBOLS --------------------------

	.type		.nv.reservedSmem.offset0,@object
	.size		.nv.reservedSmem.offset0,0x4
	.type		.nv.reservedSmem.cap,@object
	.size		.nv.reservedSmem.cap,0x4
